def attn_fwd(
    Q,
    K,
    V,
    Out,
    Lse,
    sm_scale,
    stride_qz,
    stride_qh,
    stride_qm,
    stride_qk,
    stride_kz,
    stride_kh,
    stride_kn,
    stride_kk,
    stride_vz,
    stride_vh,
    stride_vn,
    stride_vk,
    stride_oz,
    stride_oh,
    stride_om,
    stride_ok,
    seqlen_q,
    seqlen_k,
    BLOCK_M: tl.constexpr,
    BLOCK_N: tl.constexpr,
    HEAD_DIM: tl.constexpr,
    CAUSAL: tl.constexpr,
):
    start_m = tl.program_id(0)
    off_hz = tl.program_id(1)
    q_off = off_hz * stride_qh
    k_off = off_hz * stride_kh
    v_off = off_hz * stride_vh
    offs_m = start_m * BLOCK_M + tl.arange(0, BLOCK_M)
    offs_d = tl.arange(0, HEAD_DIM)
    offs_n = tl.arange(0, BLOCK_N)
    q_ptrs = Q + q_off + offs_m[:, None] * stride_qm + offs_d[None, :] * stride_qk
    k_ptrs = K + k_off + offs_d[:, None] * stride_kk + offs_n[None, :] * stride_kn
    v_ptrs = V + v_off + offs_n[:, None] * stride_vn + offs_d[None, :] * stride_vk
    m_i = tl.full([BLOCK_M], float("-inf"), dtype=tl.float32)
    l_i = tl.zeros([BLOCK_M], dtype=tl.float32) + 1.0
    acc = tl.zeros([BLOCK_M, HEAD_DIM], dtype=tl.float32)
    q = tl.load(q_ptrs)
    acc, l_i, m_i = _attn_fwd_inner(
        acc,
        l_i,
        m_i,
        q,
        k_ptrs,
        v_ptrs,
        sm_scale,
        stride_kn,
        stride_vn,
        start_m,
        seqlen_k,
        BLOCK_M,
        BLOCK_N,
        HEAD_DIM,
        CAUSAL,
    )
    acc = acc / l_i[:, None]
    lse = m_i + tl.math.log2(l_i) / 1.4426950408889634
    o_ptrs = (
        Out
        + off_hz * stride_oh
        + offs_m[:, None] * stride_om
        + offs_d[None, :] * stride_ok
    )
    tl.store(o_ptrs, acc.to(Out.dtype.element_ty))
    tl.store(Lse + off_hz * seqlen_q + offs_m, lse)

# config = {"BLOCK_M": 128, "BLOCK_N": 16, "HEAD_DIM": 128, "arch": "sm_80", "causal": true, "dtype": "fp16", "num_stages": 3, "num_warps": 8}
# arch = sm_80


// ===== COMPILED SASS (sm_80) =====

	.target	sm_80

	.elftype	@"ET_EXEC"


//--------------------- .note.nv.tkinfo           --------------------------
	.section	.note.nv.tkinfo,"",@"SHT_NOTE"
	.sectionflags	@"SHF_NOTE_NV_TKINFO"
	.tkinfo
        /*0018*/ 	.word	0x00000002
        /*0030*/ 	.string	""
        /*0030*/ 	.string	"ptxas"
        /*0030*/ 	.string	"Cuda compilation tools, release 13.0, V13.0.88"
        /*0030*/ 	.string	"Build cuda_13.0.r13.0/compiler.36424714_0"
        /*0030*/ 	.string	"-v  -suppress-debug-info  -lineinfo  -arch sm_80 "



//--------------------- .note.nv.cuinfo           --------------------------
	.section	.note.nv.cuinfo,"",@"SHT_NOTE"
	.sectionflags	@"SHF_NOTE_NV_CUINFO"
        /*0018*/ 	.short	0x0002
        /*001a*/ 	.short	0x0050
        /*001c*/ 	.short	0x0082
	.zero		2


//--------------------- .nv.info                  --------------------------
	.section	.nv.info,"",@"SHT_CUDA_INFO"
	.align	4


	//----- nvinfo : EIATTR_REGCOUNT
	.align		4
        /*0000*/ 	.byte	0x04, 0x2f
        /*0002*/ 	.short	(.L_2 - .L_1)
	.align		4
.L_1:
        /*0004*/ 	.word	index@(attn_fwd)
        /*0008*/ 	.word	0x000000aa


	//----- nvinfo : EIATTR_FRAME_SIZE
	.align		4
.L_2:
        /*000c*/ 	.byte	0x04, 0x11
        /*000e*/ 	.short	(.L_4 - .L_3)
	.align		4
.L_3:
        /*0010*/ 	.word	index@(attn_fwd)
        /*0014*/ 	.word	0x00000000


	//----- nvinfo : EIATTR_MIN_STACK_SIZE
	.align		4
.L_4:
        /*0018*/ 	.byte	0x04, 0x12
        /*001a*/ 	.short	(.L_6 - .L_5)
	.align		4
.L_5:
        /*001c*/ 	.word	index@(attn_fwd)
        /*0020*/ 	.word	0x00000000
.L_6:


//--------------------- .nv.info.attn_fwd         --------------------------
	.section	.nv.info.attn_fwd,"",@"SHT_CUDA_INFO"
	.sectionflags	@""
	.align	4


	//----- nvinfo : EIATTR_CUDA_API_VERSION
	.align		4
        /*0000*/ 	.byte	0x04, 0x37
        /*0002*/ 	.short	(.L_8 - .L_7)
.L_7:
        /*0004*/ 	.word	0x00000082


	//----- nvinfo : EIATTR_SW2861232_WAR
	.align		4
.L_8:
        /*0008*/ 	.byte	0x01, 0x35
	.zero		2


	//----- nvinfo : EIATTR_PARAM_CBANK
	.align		4
        /*000c*/ 	.byte	0x04, 0x0a
        /*000e*/ 	.short	(.L_10 - .L_9)
	.align		4
.L_9:
        /*0010*/ 	.word	index@(.nv.constant0.attn_fwd)
        /*0014*/ 	.short	0x0160
        /*0016*/ 	.short	0x0088


	//----- nvinfo : EIATTR_CBANK_PARAM_SIZE
	.align		4
.L_10:
        /*0018*/ 	.byte	0x03, 0x19
        /*001a*/ 	.short	0x0088


	//----- nvinfo : EIATTR_KPARAM_INFO
	.align		4
        /*001c*/ 	.byte	0x04, 0x17
        /*001e*/ 	.short	(.L_12 - .L_11)
.L_11:
        /*0020*/ 	.word	0x00000000
        /*0024*/ 	.short	0x0019
        /*0026*/ 	.short	0x0080
        /*0028*/ 	.byte	0x00, 0xf4, 0x21, 0x00


	//----- nvinfo : EIATTR_KPARAM_INFO
	.align		4
.L_12:
        /*002c*/ 	.byte	0x04, 0x17
        /*002e*/ 	.short	(.L_14 - .L_13)
.L_13:
        /*0030*/ 	.word	0x00000000
        /*0034*/ 	.short	0x0018
        /*0036*/ 	.short	0x0078
        /*0038*/ 	.byte	0x00, 0xf4, 0x21, 0x00


	//----- nvinfo : EIATTR_KPARAM_INFO
	.align		4
.L_14:
        /*003c*/ 	.byte	0x04, 0x17
        /*003e*/ 	.short	(.L_16 - .L_15)
.L_15:
        /*0040*/ 	.word	0x00000000
        /*0044*/ 	.short	0x0017
        /*0046*/ 	.short	0x0070
        /*0048*/ 	.byte	0x00, 0xf0, 0x11, 0x00


	//----- nvinfo : EIATTR_KPARAM_INFO
	.align		4
.L_16:
        /*004c*/ 	.byte	0x04, 0x17
        /*004e*/ 	.short	(.L_18 - .L_17)
.L_17:
        /*0050*/ 	.word	0x00000000
        /*0054*/ 	.short	0x0016
        /*0056*/ 	.short	0x006c
        /*0058*/ 	.byte	0x00, 0xf0, 0x11, 0x00


	//----- nvinfo : EIATTR_KPARAM_INFO
	.align		4
.L_18:
        /*005c*/ 	.byte	0x04, 0x17
        /*005e*/ 	.short	(.L_20 - .L_19)
.L_19:
        /*0060*/ 	.word	0x00000000
        /*0064*/ 	.short	0x0015
        /*0066*/ 	.short	0x0068
        /*0068*/ 	.byte	0x00, 0xf0, 0x11, 0x00


	//----- nvinfo : EIATTR_KPARAM_INFO
	.align		4
.L_20:
        /*006c*/ 	.byte	0x04, 0x17
        /*006e*/ 	.short	(.L_22 - .L_21)
.L_21:
        /*0070*/ 	.word	0x00000000
        /*0074*/ 	.short	0x0014
        /*0076*/ 	.short	0x0064
        /*0078*/ 	.byte	0x00, 0xf0, 0x11, 0x00


	//----- nvinfo : EIATTR_KPARAM_INFO
	.align		4
.L_22:
        /*007c*/ 	.byte	0x04, 0x17
        /*007e*/ 	.short	(.L_24 - .L_23)
.L_23:
        /*0080*/ 	.word	0x00000000
        /*0084*/ 	.short	0x0013
        /*0086*/ 	.short	0x0060
        /*0088*/ 	.byte	0x00, 0xf0, 0x11, 0x00


	//----- nvinfo : EIATTR_KPARAM_INFO
	.align		4
.L_24:
        /*008c*/ 	.byte	0x04, 0x17
        /*008e*/ 	.short	(.L_26 - .L_25)
.L_25:
        /*0090*/ 	.word	0x00000000
        /*0094*/ 	.short	0x0012
        /*0096*/ 	.short	0x005c
        /*0098*/ 	.byte	0x00, 0xf0, 0x11, 0x00


	//----- nvinfo : EIATTR_KPARAM_INFO
	.align		4
.L_26:
        /*009c*/ 	.byte	0x04, 0x17
        /*009e*/ 	.short	(.L_28 - .L_27)
.L_27:
        /*00a0*/ 	.word	0x00000000
        /*00a4*/ 	.short	0x0011
        /*00a6*/ 	.short	0x0058
        /*00a8*/ 	.byte	0x00, 0xf0, 0x11, 0x00


	//----- nvinfo : EIATTR_KPARAM_INFO
	.align		4
.L_28:
        /*00ac*/ 	.byte	0x04, 0x17
        /*00ae*/ 	.short	(.L_30 - .L_29)
.L_29:
        /*00b0*/ 	.word	0x00000000
        /*00b4*/ 	.short	0x0010
        /*00b6*/ 	.short	0x0054
        /*00b8*/ 	.byte	0x00, 0xf0, 0x11, 0x00


	//----- nvinfo : EIATTR_KPARAM_INFO
	.align		4
.L_30:
        /*00bc*/ 	.byte	0x04, 0x17
        /*00be*/ 	.short	(.L_32 - .L_31)
.L_31:
        /*00c0*/ 	.word	0x00000000
        /*00c4*/ 	.short	0x000f
        /*00c6*/ 	.short	0x0050
        /*00c8*/ 	.byte	0x00, 0xf0, 0x11, 0x00


	//----- nvinfo : EIATTR_KPARAM_INFO
	.align		4
.L_32:
        /*00cc*/ 	.byte	0x04, 0x17
        /*00ce*/ 	.short	(.L_34 - .L_33)
.L_33:
        /*00d0*/ 	.word	0x00000000
        /*00d4*/ 	.short	0x000e
        /*00d6*/ 	.short	0x004c
        /*00d8*/ 	.byte	0x00, 0xf0, 0x11, 0x00


	//----- nvinfo : EIATTR_KPARAM_INFO
	.align		4
.L_34:
        /*00dc*/ 	.byte	0x04, 0x17
        /*00de*/ 	.short	(.L_36 - .L_35)
.L_35:
        /*00e0*/ 	.word	0x00000000
        /*00e4*/ 	.short	0x000d
        /*00e6*/ 	.short	0x0048
        /*00e8*/ 	.byte	0x00, 0xf0, 0x11, 0x00


	//----- nvinfo : EIATTR_KPARAM_INFO
	.align		4
.L_36:
        /*00ec*/ 	.byte	0x04, 0x17
        /*00ee*/ 	.short	(.L_38 - .L_37)
.L_37:
        /*00f0*/ 	.word	0x00000000
        /*00f4*/ 	.short	0x000c
        /*00f6*/ 	.short	0x0044
        /*00f8*/ 	.byte	0x00, 0xf0, 0x11, 0x00


	//----- nvinfo : EIATTR_KPARAM_INFO
	.align		4
.L_38:
        /*00fc*/ 	.byte	0x04, 0x17
        /*00fe*/ 	.short	(.L_40 - .L_39)
.L_39:
        /*0100*/ 	.word	0x00000000
        /*0104*/ 	.short	0x000b
        /*0106*/ 	.short	0x0040
        /*0108*/ 	.byte	0x00, 0xf0, 0x11, 0x00


	//----- nvinfo : EIATTR_KPARAM_INFO
	.align		4
.L_40:
        /*010c*/ 	.byte	0x04, 0x17
        /*010e*/ 	.short	(.L_42 - .L_41)
.L_41:
        /*0110*/ 	.word	0x00000000
        /*0114*/ 	.short	0x000a
        /*0116*/ 	.short	0x003c
        /*0118*/ 	.byte	0x00, 0xf0, 0x11, 0x00


	//----- nvinfo : EIATTR_KPARAM_INFO
	.align		4
.L_42:
        /*011c*/ 	.byte	0x04, 0x17
        /*011e*/ 	.short	(.L_44 - .L_43)
.L_43:
        /*0120*/ 	.word	0x00000000
        /*0124*/ 	.short	0x0009
        /*0126*/ 	.short	0x0038
        /*0128*/ 	.byte	0x00, 0xf0, 0x11, 0x00


	//----- nvinfo : EIATTR_KPARAM_INFO
	.align		4
.L_44:
        /*012c*/ 	.byte	0x04, 0x17
        /*012e*/ 	.short	(.L_46 - .L_45)
.L_45:
        /*0130*/ 	.word	0x00000000
        /*0134*/ 	.short	0x0008
        /*0136*/ 	.short	0x0034
        /*0138*/ 	.byte	0x00, 0xf0, 0x11, 0x00


	//----- nvinfo : EIATTR_KPARAM_INFO
	.align		4
.L_46:
        /*013c*/ 	.byte	0x04, 0x17
        /*013e*/ 	.short	(.L_48 - .L_47)
.L_47:
        /*0140*/ 	.word	0x00000000
        /*0144*/ 	.short	0x0007
        /*0146*/ 	.short	0x0030
        /*0148*/ 	.byte	0x00, 0xf0, 0x11, 0x00


	//----- nvinfo : EIATTR_KPARAM_INFO
	.align		4
.L_48:
        /*014c*/ 	.byte	0x04, 0x17
        /*014e*/ 	.short	(.L_50 - .L_49)
.L_49:
        /*0150*/ 	.word	0x00000000
        /*0154*/ 	.short	0x0006
        /*0156*/ 	.short	0x002c
        /*0158*/ 	.byte	0x00, 0xf0, 0x11, 0x00


	//----- nvinfo : EIATTR_KPARAM_INFO
	.align		4
.L_50:
        /*015c*/ 	.byte	0x04, 0x17
        /*015e*/ 	.short	(.L_52 - .L_51)
.L_51:
        /*0160*/ 	.word	0x00000000
        /*0164*/ 	.short	0x0005
        /*0166*/ 	.short	0x0028
        /*0168*/ 	.byte	0x00, 0xf0, 0x11, 0x00


	//----- nvinfo : EIATTR_KPARAM_INFO
	.align		4
.L_52:
        /*016c*/ 	.byte	0x04, 0x17
        /*016e*/ 	.short	(.L_54 - .L_53)
.L_53:
        /*0170*/ 	.word	0x00000000
        /*0174*/ 	.short	0x0004
        /*0176*/ 	.short	0x0020
        /*0178*/ 	.byte	0x00, 0xf4, 0x21, 0x00


	//----- nvinfo : EIATTR_KPARAM_INFO
	.align		4
.L_54:
        /*017c*/ 	.byte	0x04, 0x17
        /*017e*/ 	.short	(.L_56 - .L_55)
.L_55:
        /*0180*/ 	.word	0x00000000
        /*0184*/ 	.short	0x0003
        /*0186*/ 	.short	0x0018
        /*0188*/ 	.byte	0x00, 0xf4, 0x21, 0x00


	//----- nvinfo : EIATTR_KPARAM_INFO
	.align		4
.L_56:
        /*018c*/ 	.byte	0x04, 0x17
        /*018e*/ 	.short	(.L_58 - .L_57)
.L_57:
        /*0190*/ 	.word	0x00000000
        /*0194*/ 	.short	0x0002
        /*0196*/ 	.short	0x0010
        /*0198*/ 	.byte	0x00, 0xf4, 0x21, 0x00


	//----- nvinfo : EIATTR_KPARAM_INFO
	.align		4
.L_58:
        /*019c*/ 	.byte	0x04, 0x17
        /*019e*/ 	.short	(.L_60 - .L_59)
.L_59:
        /*01a0*/ 	.word	0x00000000
        /*01a4*/ 	.short	0x0001
        /*01a6*/ 	.short	0x0008
        /*01a8*/ 	.byte	0x00, 0xf4, 0x21, 0x00


	//----- nvinfo : EIATTR_KPARAM_INFO
	.align		4
.L_60:
        /*01ac*/ 	.byte	0x04, 0x17
        /*01ae*/ 	.short	(.L_62 - .L_61)
.L_61:
        /*01b0*/ 	.word	0x00000000
        /*01b4*/ 	.short	0x0000
        /*01b6*/ 	.short	0x0000
        /*01b8*/ 	.byte	0x00, 0xf4, 0x21, 0x00


	//----- nvinfo : EIATTR_MAXREG_COUNT
	.align		4
.L_62:
        /*01bc*/ 	.byte	0x03, 0x1b
        /*01be*/ 	.short	0x00ff


	//----- nvinfo : EIATTR_NUM_BARRIERS
	.align		4
        /*01c0*/ 	.byte	0x02, 0x4c
        /*01c2*/ 	.byte	0x01
	.zero		1


	//----- nvinfo : EIATTR_MERCURY_ISA_VERSION
	.align		4
        /*01c4*/ 	.byte	0x03, 0x5f
        /*01c6*/ 	.short	0x0000


	//----- nvinfo : EIATTR_COOP_GROUP_MASK_REGIDS
	.align		4
        /*01c8*/ 	.byte	0x04, 0x29
        /*01ca*/ 	.short	(.L_64 - .L_63)


	//   ....[0]....
.L_63:
        /*01cc*/ 	.word	0xffffffff


	//   ....[1]....
        /*01d0*/ 	.word	0xffffffff


	//   ....[2]....
        /*01d4*/ 	.word	0xffffffff


	//   ....[3]....
        /*01d8*/ 	.word	0xffffffff


	//   ....[4]....
        /*01dc*/ 	.word	0xffffffff


	//   ....[5]....
        /*01e0*/ 	.word	0xffffffff


	//   ....[6]....
        /*01e4*/ 	.word	0xffffffff


	//   ....[7]....
        /*01e8*/ 	.word	0xffffffff


	//----- nvinfo : EIATTR_COOP_GROUP_INSTR_OFFSETS
	.align		4
.L_64:
        /*01ec*/ 	.byte	0x04, 0x28
        /*01ee*/ 	.short	(.L_66 - .L_65)


	//   ....[0]....
.L_65:
        /*01f0*/ 	.word	0x00002810


	//   ....[1]....
        /*01f4*/ 	.word	0x00002870


	//   ....[2]....
        /*01f8*/ 	.word	0x00002890


	//   ....[3]....
        /*01fc*/ 	.word	0x000028b0


	//   ....[4]....
        /*0200*/ 	.word	0x00002f50


	//   ....[5]....
        /*0204*/ 	.word	0x00002f60


	//   ....[6]....
        /*0208*/ 	.word	0x000030a0


	//   ....[7]....
        /*020c*/ 	.word	0x000030d0


	//----- nvinfo : EIATTR_EXIT_INSTR_OFFSETS
	.align		4
.L_66:
        /*0210*/ 	.byte	0x04, 0x1c
        /*0212*/ 	.short	(.L_68 - .L_67)


	//   ....[0]....
.L_67:
        /*0214*/ 	.word	0x00005d70


	//   ....[1]....
        /*0218*/ 	.word	0x00005e10


	//----- nvinfo : EIATTR_REQNTID
	.align		4
.L_68:
        /*021c*/ 	.byte	0x04, 0x10
        /*021e*/ 	.short	(.L_70 - .L_69)
.L_69:
        /*0220*/ 	.word	0x00000100
        /*0224*/ 	.word	0x00000001
        /*0228*/ 	.word	0x00000001
.L_70:


//--------------------- .nv.callgraph             --------------------------
	.section	.nv.callgraph,"",@"SHT_CUDA_CALLGRAPH"
	.align	4
	.sectionentsize	8
	.align		4
        /*0000*/ 	.word	0x00000000
	.align		4
        /*0004*/ 	.word	0xffffffff
	.align		4
        /*0008*/ 	.word	0x00000000
	.align		4
        /*000c*/ 	.word	0xfffffffe
	.align		4
        /*0010*/ 	.word	0x00000000
	.align		4
        /*0014*/ 	.word	0xfffffffd
	.align		4
        /*0018*/ 	.word	0x00000000
	.align		4
        /*001c*/ 	.word	0xfffffffc


//--------------------- .nv.rel.action            --------------------------
	.section	.nv.rel.action,"",@"SHT_CUDA_RELOCINFO"
	.align	8
	.sectionentsize	8
        /*0000*/ 	.byte	0x73, 0x00, 0x00, 0x00, 0x00, 0x00, 0x00, 0x00, 0x00, 0x00, 0x00, 0x11, 0x25, 0x00, 0x05, 0x36


//--------------------- .nv.constant4             --------------------------
	.section	.nv.constant4,"a",@progbits
	.align	8
	.align		8
.nv.constant4:
        /*0000*/ 	.dword	_$_str


//--------------------- .nv.constant0.attn_fwd    --------------------------
	.section	.nv.constant0.attn_fwd,"a",@progbits
	.sectionflags	@""
	.align	4
.nv.constant0.attn_fwd:
	.zero		488


//--------------------- .text.attn_fwd            --------------------------
	.section	.text.attn_fwd,"ax",@progbits
	.sectioninfo	@"SHI_REGISTERS=170"
	.align	128
        .global         attn_fwd
        .type           attn_fwd,@function
        .size           attn_fwd,(.L_x_4 - attn_fwd)
        .other          attn_fwd,@"STO_CUDA_ENTRY STV_DEFAULT"
attn_fwd:
.text.attn_fwd:
[----:B------:R-:W-:Y:S02]  /*0000*/  IMAD.MOV.U32 R1, RZ, RZ, c[0x0][0x28] ;  /* 0x00000a00ff017624 */ /* 0x000fe400078e00ff */
[----:B------:R-:W0:Y:S01]  /*0010*/  S2R R69, SR_CTAID.X ;  /* 0x0000000000457919 */ /* 0x000e220000002500 */
[----:B------:R-:W-:Y:S01]  /*0020*/  IMAD.MOV.U32 R7, RZ, RZ, c[0x0][0x198] ;  /* 0x00006600ff077624 */ /* 0x000fe200078e00ff */
[----:B------:R-:W-:Y:S02]  /*0030*/  ULDC.64 UR6, c[0x0][0x118] ;  /* 0x0000460000067ab9 */ /* 0x000fe40000000a00 */
[----:B------:R-:W1:Y:S04]  /*0040*/  S2R R0, SR_TID.X ;  /* 0x0000000000007919 */ /* 0x000e680000002100 */
[----:B------:R-:W2:Y:S01]  /*0050*/  S2R R118, SR_CTAID.Y ;  /* 0x0000000000767919 */ /* 0x000ea20000002600 */
[----:B0-----:R-:W-:Y:S01]  /*0060*/  IMAD.SHL.U32 R69, R69, 0x80, RZ ;  /* 0x0000008045457824 */ /* 0x001fe200078e00ff */
[----:B-1----:R-:W-:-:S04]  /*0070*/  SHF.R.U32.HI R128, RZ, 0x7, R0 ;  /* 0x00000007ff807819 */ /* 0x002fc80000011600 */
[----:B------:R-:W-:Y:S02]  /*0080*/  LOP3.LUT R119, R69, 0x7f, R0, 0xf8, !PT ;  /* 0x0000007f45777812 */ /* 0x000fe400078ef800 */
[----:B------:R-:W-:Y:S01]  /*0090*/  SGXT.U32 R128, R128, 0x1 ;  /* 0x000000018080781a */ /* 0x000fe20000000000 */
[----:B--2---:R-:W-:Y:S02]  /*00a0*/  IMAD R2, R118, c[0x0][0x190], RZ ;  /* 0x0000640076027a24 */ /* 0x004fe400078e02ff */
[----:B------:R-:W-:Y:S02]  /*00b0*/  IMAD R4, R119, c[0x0][0x194], RZ ;  /* 0x0000650077047a24 */ /* 0x000fe400078e02ff */
[----:B------:R-:W-:Y:S01]  /*00c0*/  IMAD R12, R128, c[0x0][0x198], RZ ;  /* 0x00006600800c7a24 */ /* 0x000fe200078e02ff */
[----:B------:R-:W-:Y:S01]  /*00d0*/  SHF.L.U32 R3, R2, 0x1, RZ ;  /* 0x0000000102037819 */ /* 0x000fe200000006ff */
[C---:B------:R-:W-:Y:S02]  /*00e0*/  IMAD.SHL.U32 R6, R4.reuse, 0x2, RZ ;  /* 0x0000000204067824 */ /* 0x040fe400078e00ff */
[----:B------:R-:W-:-:S03]  /*00f0*/  IMAD.HI R5, R4, 0x2, RZ ;  /* 0x0000000204057827 */ /* 0x000fc600078e02ff */
[----:B------:R-:W-:Y:S01]  /*0100*/  IADD3 R3, P0, P1, R6, c[0x0][0x160], R3 ;  /* 0x0000580006037a10 */ /* 0x000fe2000791e003 */
[----:B------:R-:W-:Y:S02]  /*0110*/  IMAD R4, R7, 0x2, R12 ;  /* 0x0000000207047824 */ /* 0x000fe400078e020c */
[----:B------:R-:W-:-:S04]  /*0120*/  IMAD.HI R2, R2, 0x2, RZ ;  /* 0x0000000202027827 */ /* 0x000fc800078e02ff */
[----:B------:R-:W-:Y:S01]  /*0130*/  IMAD R6, R7, 0x2, R4 ;  /* 0x0000000207067824 */ /* 0x000fe200078e0204 */
[----:B------:R-:W-:Y:S02]  /*0140*/  IADD3.X R2, R5, c[0x0][0x164], R2, P0, P1 ;  /* 0x0000590005027a10 */ /* 0x000fe400007e2402 */
[CC--:B------:R-:W-:Y:S02]  /*0150*/  LEA R8, P0, R12.reuse, R3.reuse, 0x1 ;  /* 0x000000030c087211 */ /* 0x0c0fe400078008ff */
[C---:B------:R-:W-:Y:S02]  /*0160*/  LEA R18, R7.reuse, R6, 0x1 ;  /* 0x0000000607127211 */ /* 0x040fe400078e08ff */
[----:B------:R-:W-:Y:S02]  /*0170*/  LEA.HI.X.SX32 R9, R12, R2, 0x1, P0 ;  /* 0x000000020c097211 */ /* 0x000fe400000f0eff */
[-C--:B------:R-:W-:Y:S01]  /*0180*/  LEA R10, P1, R4, R3.reuse, 0x1 ;  /* 0x00000003040a7211 */ /* 0x080fe200078208ff */
[----:B------:R-:W-:Y:S01]  /*0190*/  IMAD R20, R7, 0x2, R18 ;  /* 0x0000000207147824 */ /* 0x000fe200078e0212 */
[----:B------:R-:W-:-:S02]  /*01a0*/  LEA R12, P0, R6, R3, 0x1 ;  /* 0x00000003060c7211 */ /* 0x000fc400078008ff */
[-C--:B------:R-:W-:Y:S01]  /*01b0*/  LEA.HI.X.SX32 R11, R4, R2.reuse, 0x1, P1 ;  /* 0x00000002040b7211 */ /* 0x080fe200008f0eff */
[C---:B------:R-:W-:Y:S01]  /*01c0*/  IMAD R22, R7.reuse, 0x2, R20 ;  /* 0x0000000207167824 */ /* 0x040fe200078e0214 */
[-C--:B------:R-:W-:Y:S01]  /*01d0*/  LEA.HI.X.SX32 R13, R6, R2.reuse, 0x1, P0 ;  /* 0x00000002060d7211 */ /* 0x080fe200000f0eff */
[----:B------:R0:W2:Y:S01]  /*01e0*/  LDG.E.U16 R4, [R8.64] ;  /* 0x0000000608047981 */ /* 0x0000a2000c1e1500 */
[-C--:B------:R-:W-:Y:S02]  /*01f0*/  LEA R14, P0, R18, R3.reuse, 0x1 ;  /* 0x00000003120e7211 */ /* 0x080fe400078008ff */
[-C--:B------:R-:W-:Y:S01]  /*0200*/  LEA R16, P1, R20, R3.reuse, 0x1 ;  /* 0x0000000314107211 */ /* 0x080fe200078208ff */
[----:B------:R1:W3:Y:S01]  /*0210*/  LDG.E.U16 R5, [R10.64] ;  /* 0x000000060a057981 */ /* 0x0002e2000c1e1500 */
[-C--:B------:R-:W-:Y:S02]  /*0220*/  LEA.HI.X.SX32 R15, R18, R2.reuse, 0x1, P0 ;  /* 0x00000002120f7211 */ /* 0x080fe400000f0eff */
[-C--:B------:R-:W-:Y:S01]  /*0230*/  LEA.HI.X.SX32 R17, R20, R2.reuse, 0x1, P1 ;  /* 0x0000000214117211 */ /* 0x080fe200008f0eff */
[C---:B------:R-:W-:Y:S01]  /*0240*/  IMAD R20, R7.reuse, 0x2, R22 ;  /* 0x0000000207147824 */ /* 0x040fe200078e0216 */
[C---:B------:R-:W-:Y:S01]  /*0250*/  LEA R18, P0, R22.reuse, R3, 0x1 ;  /* 0x0000000316127211 */ /* 0x040fe200078008ff */
[----:B------:R4:W5:Y:S03]  /*0260*/  LDG.E.U16 R6, [R12.64] ;  /* 0x000000060c067981 */ /* 0x000966000c1e1500 */
[----:B------:R-:W-:Y:S01]  /*0270*/  LEA.HI.X.SX32 R19, R22, R2, 0x1, P0 ;  /* 0x0000000216137211 */ /* 0x000fe200000f0eff */
[----:B0-----:R0:W2:Y:S01]  /*0280*/  LDG.E.U16 R9, [R14.64] ;  /* 0x000000060e097981 */ /* 0x0010a2000c1e1500 */
[----:B------:R-:W-:-:S02]  /*0290*/  LEA R22, R7, R20, 0x1 ;  /* 0x0000001407167211 */ /* 0x000fc400078e08ff */
[CC--:B-1----:R-:W-:Y:S01]  /*02a0*/  LEA R10, P0, R20.reuse, R3.reuse, 0x1 ;  /* 0x00000003140a7211 */ /* 0x0c2fe200078008ff */
[----:B------:R1:W2:Y:S02]  /*02b0*/  LDG.E.U16 R8, [R16.64] ;  /* 0x0000000610087981 */ /* 0x0002a4000c1e1500 */
[C---:B------:R-:W-:Y:S01]  /*02c0*/  IMAD R24, R7.reuse, 0x2, R22 ;  /* 0x0000000207187824 */ /* 0x040fe200078e0216 */
[-C--:B------:R-:W-:Y:S01]  /*02d0*/  LEA.HI.X.SX32 R11, R20, R2.reuse, 0x1, P0 ;  /* 0x00000002140b7211 */ /* 0x080fe200000f0eff */
[----:B------:R1:W2:Y:S01]  /*02e0*/  LDG.E.U16 R27, [R18.64] ;  /* 0x00000006121b7981 */ /* 0x0002a2000c1e1500 */
[-C--:B----4-:R-:W-:Y:S01]  /*02f0*/  LEA R12, P0, R22, R3.reuse, 0x1 ;  /* 0x00000003160c7211 */ /* 0x090fe200078008ff */
[C---:B------:R-:W-:Y:S01]  /*0300*/  IMAD R26, R7.reuse, 0x2, R24 ;  /* 0x00000002071a7824 */ /* 0x040fe200078e0218 */
[-C--:B------:R-:W-:Y:S01]  /*0310*/  LEA R20, P1, R24, R3.reuse, 0x1 ;  /* 0x0000000318147211 */ /* 0x080fe200078208ff */
[----:B------:R4:W2:Y:S01]  /*0320*/  LDG.E.U16 R48, [R10.64] ;  /* 0x000000060a307981 */ /* 0x0008a2000c1e1500 */
[----:B------:R-:W-:Y:S01]  /*0330*/  LEA.HI.X.SX32 R13, R22, R2, 0x1, P0 ;  /* 0x00000002160d7211 */ /* 0x000fe200000f0eff */
[----:B------:R-:W-:Y:S01]  /*0340*/  IMAD R22, R7, 0x2, R26 ;  /* 0x0000000207167824 */ /* 0x000fe200078e021a */
[----:B0-----:R-:W-:-:S02]  /*0350*/  LEA R14, P0, R26, R3, 0x1 ;  /* 0x000000031a0e7211 */ /* 0x001fc400078008ff */
[-C--:B------:R-:W-:Y:S01]  /*0360*/  LEA.HI.X.SX32 R21, R24, R2.reuse, 0x1, P1 ;  /* 0x0000000218157211 */ /* 0x080fe200008f0eff */
[----:B------:R0:W2:Y:S01]  /*0370*/  LDG.E.U16 R29, [R12.64] ;  /* 0x000000060c1d7981 */ /* 0x0000a2000c1e1500 */
[----:B------:R-:W-:Y:S02]  /*0380*/  LEA.HI.X.SX32 R15, R26, R2, 0x1, P0 ;  /* 0x000000021a0f7211 */ /* 0x000fe400000f0eff */
[CC--:B-1----:R-:W-:Y:S01]  /*0390*/  LEA R16, P0, R22.reuse, R3.reuse, 0x1 ;  /* 0x0000000316107211 */ /* 0x0c2fe200078008ff */
[----:B------:R1:W2:Y:S01]  /*03a0*/  LDG.E.U16 R50, [R20.64] ;  /* 0x0000000614327981 */ /* 0x0002a2000c1e1500 */
[C---:B------:R-:W-:Y:S02]  /*03b0*/  LEA R24, R7.reuse, R22, 0x1 ;  /* 0x0000001607187211 */ /* 0x040fe400078e08ff */
[----:B------:R-:W-:Y:S01]  /*03c0*/  LEA.HI.X.SX32 R17, R22, R2, 0x1, P0 ;  /* 0x0000000216117211 */ /* 0x000fe200000f0eff */
[----:B------:R0:W2:Y:S02]  /*03d0*/  LDG.E.U16 R31, [R14.64] ;  /* 0x000000060e1f7981 */ /* 0x0000a4000c1e1500 */
[C---:B------:R-:W-:Y:S01]  /*03e0*/  IMAD R22, R7.reuse, 0x2, R24 ;  /* 0x0000000207167824 */ /* 0x040fe200078e0218 */
[-C--:B----4-:R-:W-:Y:S01]  /*03f0*/  LEA R10, P0, R24, R3.reuse, 0x1 ;  /* 0x00000003180a7211 */ /* 0x090fe200078008ff */
[----:B------:R4:W2:Y:S02]  /*0400*/  LDG.E.U16 R52, [R16.64] ;  /* 0x0000000610347981 */ /* 0x0008a4000c1e1500 */
[----:B------:R-:W-:Y:S01]  /*0410*/  IMAD R26, R7, 0x2, R22 ;  /* 0x00000002071a7824 */ /* 0x000fe200078e0216 */
[----:B------:R-:W-:-:S03]  /*0420*/  LEA R18, P1, R22, R3, 0x1 ;  /* 0x0000000316127211 */ /* 0x000fc600078208ff */
[C---:B-1----:R-:W-:Y:S01]  /*0430*/  IMAD R20, R7.reuse, 0x2, R26 ;  /* 0x0000000207147824 */ /* 0x042fe200078e021a */
[-C--:B------:R-:W-:Y:S02]  /*0440*/  LEA.HI.X.SX32 R19, R22, R2.reuse, 0x1, P1 ;  /* 0x0000000216137211 */ /* 0x080fe400008f0eff */
[----:B------:R-:W-:Y:S02]  /*0450*/  LEA.HI.X.SX32 R11, R24, R2, 0x1, P0 ;  /* 0x00000002180b7211 */ /* 0x000fe400000f0eff */
[----:B------:R-:W-:Y:S01]  /*0460*/  LEA R22, R7, R20, 0x1 ;  /* 0x0000001407167211 */ /* 0x000fe200078e08ff */
[----:B------:R1:W2:Y:S01]  /*0470*/  LDG.E.U16 R54, [R18.64] ;  /* 0x0000000612367981 */ /* 0x0002a2000c1e1500 */
[----:B0-----:R-:W-:-:S03]  /*0480*/  LEA R12, P0, R26, R3, 0x1 ;  /* 0x000000031a0c7211 */ /* 0x001fc600078008ff */
[C---:B------:R-:W-:Y:S01]  /*0490*/  IMAD R24, R7.reuse, 0x2, R22 ;  /* 0x0000000207187824 */ /* 0x040fe200078e0216 */
[-C--:B------:R-:W-:Y:S01]  /*04a0*/  LEA.HI.X.SX32 R13, R26, R2.reuse, 0x1, P0 ;  /* 0x000000021a0d7211 */ /* 0x080fe200000f0eff */
[----:B------:R0:W3:Y:S01]  /*04b0*/  LDG.E.U16 R33, [R10.64] ;  /* 0x000000060a217981 */ /* 0x0000e2000c1e1500 */
[CC--:B------:R-:W-:Y:S01]  /*04c0*/  LEA R14, P0, R20.reuse, R3.reuse, 0x1 ;  /* 0x00000003140e7211 */ /* 0x0c0fe200078008ff */
[C---:B------:R-:W-:Y:S02]  /*04d0*/  IMAD R26, R7.reuse, 0x2, R24 ;  /* 0x00000002071a7824 */ /* 0x040fe400078e0218 */
[----:B------:R0:W3:Y:S01]  /*04e0*/  LDG.E.U16 R35, [R12.64] ;  /* 0x000000060c237981 */ /* 0x0000e2000c1e1500 */
[-C--:B------:R-:W-:Y:S02]  /*04f0*/  LEA.HI.X.SX32 R15, R20, R2.reuse, 0x1, P0 ;  /* 0x00000002140f7211 */ /* 0x080fe400000f0eff */
[-C--:B----4-:R-:W-:Y:S01]  /*0500*/  LEA R16, P0, R22, R3.reuse, 0x1 ;  /* 0x0000000316107211 */ /* 0x090fe200078008ff */
[----:B-1----:R-:W-:Y:S01]  /*0510*/  IMAD R18, R7, 0x2, R26 ;  /* 0x0000000207127824 */ /* 0x002fe200078e021a */
[----:B------:R-:W-:Y:S01]  /*0520*/  LEA R20, P1, R24, R3, 0x1 ;  /* 0x0000000318147211 */ /* 0x000fe200078208ff */
[----:B------:R1:W4:Y:S01]  /*0530*/  LDG.E.U16 R56, [R14.64] ;  /* 0x000000060e387981 */ /* 0x000322000c1e1500 */
[----:B------:R-:W-:-:S02]  /*0540*/  LEA.HI.X.SX32 R17, R22, R2, 0x1, P0 ;  /* 0x0000000216117211 */ /* 0x000fc400000f0eff */
[CC--:B0-----:R-:W-:Y:S02]  /*0550*/  LEA R10, P0, R26.reuse, R3.reuse, 0x1 ;  /* 0x000000031a0a7211 */ /* 0x0c1fe400078008ff */
[C---:B------:R-:W-:Y:S01]  /*0560*/  LEA R22, R7.reuse, R18, 0x1 ;  /* 0x0000001207167211 */ /* 0x040fe200078e08ff */
[----:B------:R0:W3:Y:S01]  /*0570*/  LDG.E.U16 R37, [R16.64] ;  /* 0x0000000610257981 */ /* 0x0000e2000c1e1500 */
[-C--:B------:R-:W-:Y:S02]  /*0580*/  LEA.HI.X.SX32 R11, R26, R2.reuse, 0x1, P0 ;  /* 0x000000021a0b7211 */ /* 0x080fe400000f0eff */
[-C--:B------:R-:W-:Y:S02]  /*0590*/  LEA R12, P0, R18, R3.reuse, 0x1 ;  /* 0x00000003120c7211 */ /* 0x080fe400078008ff */
[-C--:B------:R-:W-:Y:S01]  /*05a0*/  LEA.HI.X.SX32 R21, R24, R2.reuse, 0x1, P1 ;  /* 0x0000000218157211 */ /* 0x080fe200008f0eff */
[C---:B------:R-:W-:Y:S01]  /*05b0*/  IMAD R24, R7.reuse, 0x2, R22 ;  /* 0x0000000207187824 */ /* 0x040fe200078e0216 */
[-C--:B------:R-:W-:Y:S01]  /*05c0*/  LEA.HI.X.SX32 R13, R18, R2.reuse, 0x1, P0 ;  /* 0x00000002120d7211 */ /* 0x080fe200000f0eff */
[----:B------:R0:W3:Y:S01]  /*05d0*/  LDG.E.U16 R39, [R10.64] ;  /* 0x000000060a277981 */ /* 0x0000e2000c1e1500 */
[-C--:B-1----:R-:W-:Y:S01]  /*05e0*/  LEA R14, P0, R22, R3.reuse, 0x1 ;  /* 0x00000003160e7211 */ /* 0x082fe200078008ff */
[C---:B------:R-:W-:Y:S01]  /*05f0*/  IMAD R26, R7.reuse, 0x2, R24 ;  /* 0x00000002071a7824 */ /* 0x040fe200078e0218 */
[-C--:B------:R-:W-:Y:S01]  /*0600*/  LEA R18, P1, R24, R3.reuse, 0x1 ;  /* 0x0000000318127211 */ /* 0x080fe200078208ff */
[----:B------:R1:W3:Y:S01]  /*0610*/  LDG.E.U16 R60, [R12.64] ;  /* 0x000000060c3c7981 */ /* 0x0002e2000c1e1500 */
[-C--:B------:R-:W-:Y:S01]  /*0620*/  LEA.HI.X.SX32 R15, R22, R2.reuse, 0x1, P0 ;  /* 0x00000002160f7211 */ /* 0x080fe200000f0eff */
[----:B------:R-:W-:Y:S01]  /*0630*/  IMAD R22, R7, 0x2, R26 ;  /* 0x0000000207167824 */ /* 0x000fe200078e021a */
[----:B------:R-:W-:Y:S01]  /*0640*/  LEA.HI.X.SX32 R19, R24, R2, 0x1, P1 ;  /* 0x0000000218137211 */ /* 0x000fe200008f0eff */
[----:B------:R1:W3:Y:S01]  /*0650*/  LDG.E.U16 R58, [R20.64] ;  /* 0x00000006143a7981 */ /* 0x0002e2000c1e1500 */
[----:B0-----:R-:W-:-:S02]  /*0660*/  LEA R16, P0, R26, R3, 0x1 ;  /* 0x000000031a107211 */ /* 0x001fc400078008ff */
[C---:B------:R-:W-:Y:S01]  /*0670*/  LEA R24, R7.reuse, R22, 0x1 ;  /* 0x0000001607187211 */ /* 0x040fe200078e08ff */
[----:B------:R0:W4:Y:S01]  /*0680*/  LDG.E.U16 R41, [R14.64] ;  /* 0x000000060e297981 */ /* 0x000122000c1e1500 */
[-C--:B------:R-:W-:Y:S02]  /*0690*/  LEA.HI.X.SX32 R17, R26, R2.reuse, 0x1, P0 ;  /* 0x000000021a117211 */ /* 0x080fe400000f0eff */
[CC--:B------:R-:W-:Y:S01]  /*06a0*/  LEA R10, P0, R22.reuse, R3.reuse, 0x1 ;  /* 0x00000003160a7211 */ /* 0x0c0fe200078008ff */
[C---:B------:R-:W-:Y:S01]  /*06b0*/  IMAD R26, R7.reuse, 0x2, R24 ;  /* 0x00000002071a7824 */ /* 0x040fe200078e0218 */
[----:B------:R0:W4:Y:S02]  /*06c0*/  LDG.E.U16 R62, [R18.64] ;  /* 0x00000006123e7981 */ /* 0x000124000c1e1500 */
[-C--:B------:R-:W-:Y:S01]  /*06d0*/  LEA.HI.X.SX32 R11, R22, R2.reuse, 0x1, P0 ;  /* 0x00000002160b7211 */ /* 0x080fe200000f0eff */
[C---:B------:R-:W-:Y:S01]  /*06e0*/  IMAD R22, R7.reuse, 0x2, R26 ;  /* 0x0000000207167824 */ /* 0x040fe200078e021a */
[CC--:B-1----:R-:W-:Y:S01]  /*06f0*/  LEA R12, P0, R24.reuse, R3.reuse, 0x1 ;  /* 0x00000003180c7211 */ /* 0x0c2fe200078008ff */
[----:B------:R1:W5:Y:S02]  /*0700*/  LDG.E.U16 R43, [R16.64] ;  /* 0x00000006102b7981 */ /* 0x000364000c1e1500 */
[----:B------:R-:W-:Y:S01]  /*0710*/  IMAD R28, R7, 0x2, R22 ;  /* 0x00000002071c7824 */ /* 0x000fe200078e0216 */
[----:B------:R-:W-:Y:S01]  /*0720*/  LEA.HI.X.SX32 R13, R24, R2, 0x1, P0 ;  /* 0x00000002180d7211 */ /* 0x000fe200000f0eff */
[----:B------:R1:W5:Y:S01]  /*0730*/  LDG.E.U16 R64, [R10.64] ;  /* 0x000000060a407981 */ /* 0x000362000c1e1500 */
[----:B------:R-:W-:-:S02]  /*0740*/  LEA R20, P1, R26, R3, 0x1 ;  /* 0x000000031a147211 */ /* 0x000fc400078208ff */
[C---:B------:R-:W-:Y:S01]  /*0750*/  LEA R24, R7.reuse, R28, 0x1 ;  /* 0x0000001c07187211 */ /* 0x040fe200078e08ff */
[----:B------:R1:W5:Y:S01]  /*0760*/  LDG.E.U16 R45, [R12.64] ;  /* 0x000000060c2d7981 */ /* 0x000362000c1e1500 */
[-C--:B------:R-:W-:Y:S02]  /*0770*/  LEA.HI.X.SX32 R21, R26, R2.reuse, 0x1, P1 ;  /* 0x000000021a157211 */ /* 0x080fe400008f0eff */
[CC--:B0-----:R-:W-:Y:S01]  /*0780*/  LEA R14, P0, R22.reuse, R3.reuse, 0x1 ;  /* 0x00000003160e7211 */ /* 0x0c1fe200078008ff */
[C---:B------:R-:W-:Y:S02]  /*0790*/  IMAD R26, R7.reuse, 0x2, R24 ;  /* 0x00000002071a7824 */ /* 0x040fe400078e0218 */
[----:B------:R0:W5:Y:S01]  /*07a0*/  LDG.E.U16 R66, [R20.64] ;  /* 0x0000000614427981 */ /* 0x000162000c1e1500 */
[----:B------:R-:W-:Y:S01]  /*07b0*/  LEA.HI.X.SX32 R15, R22, R2, 0x1, P0 ;  /* 0x00000002160f7211 */ /* 0x000fe200000f0eff */
[----:B------:R-:W-:Y:S01]  /*07c0*/  IMAD R22, R7, 0x2, R26 ;  /* 0x0000000207167824 */ /* 0x000fe200078e021a */
[----:B-1----:R-:W-:-:S03]  /*07d0*/  LEA R16, P0, R28, R3, 0x1 ;  /* 0x000000031c107211 */ /* 0x002fc600078008ff */
[C---:B------:R-:W-:Y:S01]  /*07e0*/  IMAD R30, R7.reuse, 0x2, R22 ;  /* 0x00000002071e7824 */ /* 0x040fe200078e0216 */
[----:B------:R-:W-:Y:S01]  /*07f0*/  LEA.HI.X.SX32 R17, R28, R2, 0x1, P0 ;  /* 0x000000021c117211 */ /* 0x000fe200000f0eff */
[----:B------:R1:W5:Y:S03]  /*0800*/  LDG.E.U16 R47, [R14.64] ;  /* 0x000000060e2f7981 */ /* 0x000366000c1e1500 */
[----:B------:R-:W-:Y:S01]  /*0810*/  LEA R28, R7, R30, 0x1 ;  /* 0x0000001e071c7211 */ /* 0x000fe200078e08ff */
[----:B------:R1:W5:Y:S01]  /*0820*/  LDG.E.U16 R70, [R16.64] ;  /* 0x0000000610467981 */ /* 0x000362000c1e1500 */
[----:B------:R-:W-:-:S03]  /*0830*/  LEA R10, P0, R24, R3, 0x1 ;  /* 0x00000003180a7211 */ /* 0x000fc600078008ff */
[----:B------:R-:W-:Y:S01]  /*0840*/  IMAD R32, R7, 0x2, R28 ;  /* 0x0000000207207824 */ /* 0x000fe200078e021c */
[----:B------:R-:W-:-:S03]  /*0850*/  LEA.HI.X.SX32 R11, R24, R2, 0x1, P0 ;  /* 0x00000002180b7211 */ /* 0x000fc600000f0eff */
[C---:B0-----:R-:W-:Y:S01]  /*0860*/  IMAD R20, R7.reuse, 0x2, R32 ;  /* 0x0000000207147824 */ /* 0x041fe200078e0220 */
[CC--:B------:R-:W-:Y:S01]  /*0870*/  LEA R12, P0, R22.reuse, R3.reuse, 0x1 ;  /* 0x00000003160c7211 */ /* 0x0c0fe200078008ff */
[----:B------:R0:W5:Y:S02]  /*0880*/  LDG.E.U16 R49, [R10.64] ;  /* 0x000000060a317981 */ /* 0x000164000c1e1500 */
[C---:B------:R-:W-:Y:S01]  /*0890*/  IMAD R24, R7.reuse, 0x2, R20 ;  /* 0x0000000207187824 */ /* 0x040fe200078e0214 */
[----:B------:R-:W-:Y:S02]  /*08a0*/  LEA.HI.X.SX32 R13, R22, R2, 0x1, P0 ;  /* 0x00000002160d7211 */ /* 0x000fe400000f0eff */
[-C--:B------:R-:W-:Y:S02]  /*08b0*/  LEA R18, P1, R26, R3.reuse, 0x1 ;  /* 0x000000031a127211 */ /* 0x080fe400078208ff */
[----:B------:R-:W-:Y:S01]  /*08c0*/  LEA R22, R7, R24, 0x1 ;  /* 0x0000001807167211 */ /* 0x000fe200078e08ff */
[----:B------:R0:W5:Y:S01]  /*08d0*/  LDG.E.U16 R51, [R12.64] ;  /* 0x000000060c337981 */ /* 0x000162000c1e1500 */
[----:B-1----:R-:W-:-:S02]  /*08e0*/  LEA R14, P0, R30, R3, 0x1 ;  /* 0x000000031e0e7211 */ /* 0x002fc400078008ff */
[-C--:B------:R-:W-:Y:S01]  /*08f0*/  LEA.HI.X.SX32 R19, R26, R2.reuse, 0x1, P1 ;  /* 0x000000021a137211 */ /* 0x080fe200008f0eff */
[C---:B------:R-:W-:Y:S01]  /*0900*/  IMAD R26, R7.reuse, 0x2, R22 ;  /* 0x00000002071a7824 */ /* 0x040fe200078e0216 */
[-C--:B------:R-:W-:Y:S02]  /*0910*/  LEA.HI.X.SX32 R15, R30, R2.reuse, 0x1, P0 ;  /* 0x000000021e0f7211 */ /* 0x080fe400000f0eff */
[-C--:B------:R-:W-:Y:S01]  /*0920*/  LEA R16, P0, R28, R3.reuse, 0x1 ;  /* 0x000000031c107211 */ /* 0x080fe200078008ff */
[C---:B------:R-:W-:Y:S01]  /*0930*/  IMAD R30, R7.reuse, 0x2, R26 ;  /* 0x00000002071e7824 */ /* 0x040fe200078e021a */
[-C--:B0-----:R-:W-:Y:S01]  /*0940*/  LEA R10, P1, R32, R3.reuse, 0x1 ;  /* 0x00000003200a7211 */ /* 0x081fe200078208ff */
[----:B------:R0:W5:Y:S01]  /*0950*/  LDG.E.U16 R72, [R18.64] ;  /* 0x0000000612487981 */ /* 0x000162000c1e1500 */
[-C--:B------:R-:W-:Y:S01]  /*0960*/  LEA.HI.X.SX32 R17, R28, R2.reuse, 0x1, P0 ;  /* 0x000000021c117211 */ /* 0x080fe200000f0eff */
[C---:B------:R-:W-:Y:S01]  /*0970*/  IMAD R28, R7.reuse, 0x2, R30 ;  /* 0x00000002071c7824 */ /* 0x040fe200078e021e */
[----:B------:R-:W-:Y:S01]  /*0980*/  LEA.HI.X.SX32 R11, R32, R2, 0x1, P1 ;  /* 0x00000002200b7211 */ /* 0x000fe200008f0eff */
[----:B------:R1:W5:Y:S03]  /*0990*/  LDG.E.U16 R74, [R14.64] ;  /* 0x000000060e4a7981 */ /* 0x000366000c1e1500 */
[----:B------:R-:W-:Y:S01]  /*09a0*/  LEA R32, R7, R28, 0x1 ;  /* 0x0000001c07207211 */ /* 0x000fe200078e08ff */
[----:B------:R1:W5:Y:S01]  /*09b0*/  LDG.E.U16 R76, [R10.64] ;  /* 0x000000060a4c7981 */ /* 0x000362000c1e1500 */
[----:B0-----:R-:W-:-:S03]  /*09c0*/  LEA R18, P0, R20, R3, 0x1 ;  /* 0x0000000314127211 */ /* 0x001fc600078008ff */
[C---:B------:R-:W-:Y:S01]  /*09d0*/  IMAD R34, R7.reuse, 0x2, R32 ;  /* 0x0000000207227824 */ /* 0x040fe200078e0220 */
[----:B------:R0:W5:Y:S01]  /*09e0*/  LDG.E.U16 R53, [R16.64] ;  /* 0x0000000610357981 */ /* 0x000162000c1e1500 */
[-C--:B------:R-:W-:Y:S02]  /*09f0*/  LEA.HI.X.SX32 R19, R20, R2.reuse, 0x1, P0 ;  /* 0x0000000214137211 */ /* 0x080fe400000f0eff */
[-C--:B------:R-:W-:Y:S02]  /*0a00*/  LEA R12, P0, R24, R3.reuse, 0x1 ;  /* 0x00000003180c7211 */ /* 0x080fe400078008ff */
[-C--:B------:R-:W-:Y:S01]  /*0a10*/  LEA R20, P1, R26, R3.reuse, 0x1 ;  /* 0x000000031a147211 */ /* 0x080fe200078208ff */
[----:B------:R0:W5:Y:S01]  /*0a20*/  LDG.E.U16 R55, [R18.64] ;  /* 0x0000000612377981 */ /* 0x000162000c1e1500 */
[----:B------:R-:W-:Y:S01]  /*0a30*/  LEA.HI.X.SX32 R13, R24, R2, 0x1, P0 ;  /* 0x00000002180d7211 */ /* 0x000fe200000f0eff */
[----:B------:R-:W-:Y:S01]  /*0a40*/  IMAD R24, R7, 0x2, R34 ;  /* 0x0000000207187824 */ /* 0x000fe200078e0222 */
[----:B-1----:R-:W-:-:S03]  /*0a50*/  LEA R14, P0, R22, R3, 0x1 ;  /* 0x00000003160e7211 */ /* 0x002fc600078008ff */
[C---:B------:R-:W-:Y:S01]  /*0a60*/  IMAD R36, R7.reuse, 0x2, R24 ;  /* 0x0000000207247824 */ /* 0x040fe200078e0218 */
[----:B------:R-:W-:Y:S01]  /*0a70*/  LEA.HI.X.SX32 R15, R22, R2, 0x1, P0 ;  /* 0x00000002160f7211 */ /* 0x000fe200000f0eff */
[----:B------:R1:W5:Y:S03]  /*0a80*/  LDG.E.U16 R78, [R12.64] ;  /* 0x000000060c4e7981 */ /* 0x000366000c1e1500 */
[C---:B------:R-:W-:Y:S01]  /*0a90*/  LEA R22, R7.reuse, R36, 0x1 ;  /* 0x0000002407167211 */ /* 0x040fe200078e08ff */
[----:B------:R1:W5:Y:S01]  /*0aa0*/  LDG.E.U16 R57, [R14.64] ;  /* 0x000000060e397981 */ /* 0x000362000c1e1500 */
[-C--:B------:R-:W-:Y:S02]  /*0ab0*/  LEA.HI.X.SX32 R21, R26, R2.reuse, 0x1, P1 ;  /* 0x000000021a157211 */ /* 0x080fe400008f0eff */
[-C--:B------:R-:W-:Y:S01]  /*0ac0*/  LEA R10, P0, R30, R3.reuse, 0x1 ;  /* 0x000000031e0a7211 */ /* 0x080fe200078008ff */
[C---:B------:R-:W-:Y:S01]  /*0ad0*/  IMAD R26, R7.reuse, 0x2, R22 ;  /* 0x00000002071a7824 */ /* 0x040fe200078e0216 */
[-C--:B0-----:R-:W-:Y:S01]  /*0ae0*/  LEA R18, P1, R34, R3.reuse, 0x1 ;  /* 0x0000000322127211 */ /* 0x081fe200078208ff */
[----:B------:R0:W5:Y:S01]  /*0af0*/  LDG.E.U16 R80, [R20.64] ;  /* 0x0000000614507981 */ /* 0x000162000c1e1500 */
[----:B------:R-:W-:Y:S01]  /*0b00*/  LEA.HI.X.SX32 R11, R30, R2, 0x1, P0 ;  /* 0x000000021e0b7211 */ /* 0x000fe200000f0eff */
[----:B------:R-:W-:Y:S01]  /*0b10*/  IMAD R30, R7, 0x2, R26 ;  /* 0x00000002071e7824 */ /* 0x000fe200078e021a */
[----:B------:R-:W-:-:S03]  /*0b20*/  LEA R16, P0, R28, R3, 0x1 ;  /* 0x000000031c107211 */ /* 0x000fc600078008ff */
[C---:B------:R-:W-:Y:S01]  /*0b30*/  IMAD R38, R7.reuse, 0x2, R30 ;  /* 0x0000000207267824 */ /* 0x040fe200078e021e */
[----:B------:R-:W-:Y:S01]  /*0b40*/  LEA.HI.X.SX32 R17, R28, R2, 0x1, P0 ;  /* 0x000000021c117211 */ /* 0x000fe200000f0eff */
[----:B------:R0:W5:Y:S03]  /*0b50*/  LDG.E.U16 R59, [R10.64] ;  /* 0x000000060a3b7981 */ /* 0x000166000c1e1500 */
[----:B------:R-:W-:Y:S01]  /*0b60*/  LEA R28, R7, R38, 0x1 ;  /* 0x00000026071c7211 */ /* 0x000fe200078e08ff */
[----:B------:R0:W5:Y:S01]  /*0b70*/  LDG.E.U16 R82, [R16.64] ;  /* 0x0000000610527981 */ /* 0x000162000c1e1500 */
[----:B-1----:R-:W-:-:S03]  /*0b80*/  LEA R12, P0, R32, R3, 0x1 ;  /* 0x00000003200c7211 */ /* 0x002fc600078008ff */
[----:B------:R-:W-:Y:S01]  /*0b90*/  IMAD R40, R7, 0x2, R28 ;  /* 0x0000000207287824 */ /* 0x000fe200078e021c */
[----:B------:R-:W-:-:S03]  /*0ba0*/  LEA.HI.X.SX32 R13, R32, R2, 0x1, P0 ;  /* 0x00000002200d7211 */ /* 0x000fc600000f0eff */
[C---:B------:R-:W-:Y:S01]  /*0bb0*/  IMAD R32, R7.reuse, 0x2, R40 ;  /* 0x0000000207207824 */ /* 0x040fe200078e0228 */
[----:B------:R-:W-:Y:S01]  /*0bc0*/  LEA.HI.X.SX32 R19, R34, R2, 0x1, P1 ;  /* 0x0000000222137211 */ /* 0x000fe200008f0eff */
[----:B------:R1:W5:Y:S02]  /*0bd0*/  LDG.E.U16 R61, [R12.64] ;  /* 0x000000060c3d7981 */ /* 0x000364000c1e1500 */
[C---:B------:R-:W-:Y:S01]  /*0be0*/  IMAD R34, R7.reuse, 0x2, R32 ;  /* 0x0000000207227824 */ /* 0x040fe200078e0220 */
[C---:B------:R-:W-:Y:S01]  /*0bf0*/  LEA R14, P0, R24.reuse, R3, 0x1 ;  /* 0x00000003180e7211 */ /* 0x040fe200078008ff */
[----:B------:R1:W5:Y:S03]  /*0c00*/  LDG.E.U16 R84, [R18.64] ;  /* 0x0000000612547981 */ /* 0x000366000c1e1500 */
[----:B------:R-:W-:Y:S02]  /*0c10*/  LEA R42, R7, R34, 0x1 ;  /* 0x00000022072a7211 */ /* 0x000fe400078e08ff */
[----:B------:R-:W-:-:S02]  /*0c20*/  LEA.HI.X.SX32 R15, R24, R2, 0x1, P0 ;  /* 0x00000002180f7211 */ /* 0x000fc400000f0eff */
[-C--:B0-----:R-:W-:Y:S01]  /*0c30*/  LEA R10, P0, R36, R3.reuse, 0x1 ;  /* 0x00000003240a7211 */ /* 0x081fe200078008ff */
[C---:B------:R-:W-:Y:S01]  /*0c40*/  IMAD R24, R7.reuse, 0x2, R42 ;  /* 0x0000000207187824 */ /* 0x040fe200078e022a */
[-C--:B-1----:R-:W-:Y:S01]  /*0c50*/  LEA R12, P1, R26, R3.reuse, 0x1 ;  /* 0x000000031a0c7211 */ /* 0x082fe200078208ff */
[----:B------:R0:W5:Y:S01]  /*0c60*/  LDG.E.U16 R63, [R14.64] ;  /* 0x000000060e3f7981 */ /* 0x000162000c1e1500 */
[----:B------:R-:W-:Y:S01]  /*0c70*/  LEA.HI.X.SX32 R11, R36, R2, 0x1, P0 ;  /* 0x00000002240b7211 */ /* 0x000fe200000f0eff */
[----:B------:R-:W-:Y:S01]  /*0c80*/  IMAD R36, R7, 0x2, R24 ;  /* 0x0000000207247824 */ /* 0x000fe200078e0218 */
[----:B------:R-:W-:-:S03]  /*0c90*/  LEA R16, P0, R22, R3, 0x1 ;  /* 0x0000000316107211 */ /* 0x000fc600078008ff */
[C---:B------:R-:W-:Y:S01]  /*0ca0*/  IMAD R44, R7.reuse, 0x2, R36 ;  /* 0x00000002072c7824 */ /* 0x040fe200078e0224 */
[-C--:B------:R-:W-:Y:S01]  /*0cb0*/  LEA.HI.X.SX32 R17, R22, R2.reuse, 0x1, P0 ;  /* 0x0000000216117211 */ /* 0x080fe200000f0eff */
[----:B------:R1:W5:Y:S01]  /*0cc0*/  LDG.E.U16 R86, [R10.64] ;  /* 0x000000060a567981 */ /* 0x000362000c1e1500 */
[----:B------:R-:W-:Y:S02]  /*0cd0*/  LEA.HI.X.SX32 R13, R26, R2, 0x1, P1 ;  /* 0x000000021a0d7211 */ /* 0x000fe400008f0eff */
[CC--:B------:R-:W-:Y:S01]  /*0ce0*/  LEA R18, P0, R30.reuse, R3.reuse, 0x1 ;  /* 0x000000031e127211 */ /* 0x0c0fe200078008ff */
[----:B------:R1:W5:Y:S01]  /*0cf0*/  LDG.E.U16 R65, [R16.64] ;  /* 0x0000000610417981 */ /* 0x000362000c1e1500 */
[C---:B------:R-:W-:Y:S02]  /*0d00*/  LEA R26, R7.reuse, R44, 0x1 ;  /* 0x0000002c071a7211 */ /* 0x040fe400078e08ff */
[-C--:B------:R-:W-:Y:S01]  /*0d10*/  LEA.HI.X.SX32 R19, R30, R2.reuse, 0x1, P0 ;  /* 0x000000021e137211 */ /* 0x080fe200000f0eff */
[----:B------:R1:W5:Y:S01]  /*0d20*/  LDG.E.U16 R88, [R12.64] ;  /* 0x000000060c587981 */ /* 0x000362000c1e1500 */
[-C--:B0-----:R-:W-:Y:S01]  /*0d30*/  LEA R14, P0, R38, R3.reuse, 0x1 ;  /* 0x00000003260e7211 */ /* 0x081fe200078008ff */
[C---:B------:R-:W-:Y:S01]  /*0d40*/  IMAD R30, R7.reuse, 0x2, R26 ;  /* 0x00000002071e7824 */ /* 0x040fe200078e021a */
        /* <DEDUP_REMOVED lines=10> */
[----:B------:R-:W-:Y:S02]  /*0df0*/  LEA.HI.X.SX32 R21, R24, R2, 0x1, P1 ;  /* 0x0000000218157211 */ /* 0x000fe400008f0eff */
[----:B------:R-:W-:Y:S01]  /*0e00*/  LEA R22, P0, R30, R3, 0x1 ;  /* 0x000000031e167211 */ /* 0x000fe200078008ff */
[----:B------:R-:W-:-:S02]  /*0e10*/  IMAD R24, R7, 0x2, R40 ;  /* 0x0000000207187824 */ /* 0x000fc400078e0228 */
[----:B------:R1:W5:Y:S01]  /*0e20*/  LDG.E.U16 R94, [R20.64] ;  /* 0x00000006145e7981 */ /* 0x000362000c1e1500 */
[-C--:B------:R-:W-:Y:S02]  /*0e30*/  LEA.HI.X.SX32 R23, R30, R2.reuse, 0x1, P0 ;  /* 0x000000021e177211 */ /* 0x080fe400000f0eff */
[-C--:B0-----:R-:W-:Y:S02]  /*0e40*/  LEA R18, P1, R24, R3.reuse, 0x1 ;  /* 0x0000000318127211 */ /* 0x081fe400078208ff */
[-C--:B------:R-:W-:Y:S01]  /*0e50*/  LEA R12, P0, R32, R3.reuse, 0x1 ;  /* 0x00000003200c7211 */ /* 0x080fe200078008ff */
[----:B------:R-:W-:Y:S01]  /*0e60*/  IMAD R30, R7, 0x2, R24 ;  /* 0x00000002071e7824 */ /* 0x000fe200078e0218 */
[-C--:B------:R-:W-:Y:S01]  /*0e70*/  LEA.HI.X.SX32 R19, R24, R2.reuse, 0x1, P1 ;  /* 0x0000000218137211 */ /* 0x080fe200008f0eff */
[----:B------:R0:W5:Y:S01]  /*0e80*/  LDG.E.U16 R96, [R22.64] ;  /* 0x0000000616607981 */ /* 0x000162000c1e1500 */
[----:B------:R-:W-:Y:S02]  /*0e90*/  LEA.HI.X.SX32 R13, R32, R2, 0x1, P0 ;  /* 0x00000002200d7211 */ /* 0x000fe400000f0eff */
[-C--:B------:R-:W-:Y:S01]  /*0ea0*/  LEA R16, P1, R36, R3.reuse, 0x1 ;  /* 0x0000000324107211 */ /* 0x080fe200078208ff */
[----:B------:R0:W5:Y:S01]  /*0eb0*/  LDG.E.U16 R98, [R18.64] ;  /* 0x0000000612627981 */ /* 0x000162000c1e1500 */
[----:B-1----:R-:W-:-:S02]  /*0ec0*/  LEA R10, P0, R38, R3, 0x1 ;  /* 0x00000003260a7211 */ /* 0x002fc400078008ff */
[-C--:B------:R-:W-:Y:S01]  /*0ed0*/  LEA.HI.X.SX32 R17, R36, R2.reuse, 0x1, P1 ;  /* 0x0000000224117211 */ /* 0x080fe200008f0eff */
[----:B------:R1:W5:Y:S01]  /*0ee0*/  LDG.E.U16 R71, [R12.64] ;  /* 0x000000060c477981 */ /* 0x000362000c1e1500 */
[-C--:B------:R-:W-:Y:S02]  /*0ef0*/  LEA.HI.X.SX32 R11, R38, R2.reuse, 0x1, P0 ;  /* 0x00000002260b7211 */ /* 0x080fe400000f0eff */
[-C--:B------:R-:W-:Y:S01]  /*0f00*/  LEA R24, P1, R30, R3.reuse, 0x1 ;  /* 0x000000031e187211 */ /* 0x080fe200078208ff */
[----:B------:R1:W5:Y:S01]  /*0f10*/  LDG.E.U16 R73, [R16.64] ;  /* 0x0000000610497981 */ /* 0x000362000c1e1500 */
[-C--:B------:R-:W-:Y:S02]  /*0f20*/  LEA R14, P0, R34, R3.reuse, 0x1 ;  /* 0x00000003220e7211 */ /* 0x080fe400078008ff */
[-C--:B------:R-:W-:Y:S01]  /*0f30*/  LEA.HI.X.SX32 R25, R30, R2.reuse, 0x1, P1 ;  /* 0x000000021e197211 */ /* 0x080fe200008f0eff */
[----:B------:R-:W-:Y:S01]  /*0f40*/  IMAD R30, R7, 0x2, R30 ;  /* 0x00000002071e7824 */ /* 0x000fe200078e021e */
[----:B------:R-:W-:Y:S01]  /*0f50*/  LEA.HI.X.SX32 R15, R34, R2, 0x1, P0 ;  /* 0x00000002220f7211 */ /* 0x000fe200000f0eff */
[----:B------:R1:W5:Y:S01]  /*0f60*/  LDG.E.U16 R75, [R10.64] ;  /* 0x000000060a4b7981 */ /* 0x000362000c1e1500 */
[----:B0-----:R-:W-:-:S02]  /*0f70*/  LEA R18, P1, R44, R3, 0x1 ;  /* 0x000000032c127211 */ /* 0x001fc400078208ff */
[-C--:B------:R-:W-:Y:S01]  /*0f80*/  LEA R20, P0, R46, R3.reuse, 0x1 ;  /* 0x000000032e147211 */ /* 0x080fe200078008ff */
[----:B------:R0:W5:Y:S01]  /*0f90*/  LDG.E.U16 R32, [R14.64] ;  /* 0x000000060e207981 */ /* 0x000162000c1e1500 */
[-C--:B------:R-:W-:Y:S02]  /*0fa0*/  LEA.HI.X.SX32 R19, R44, R2.reuse, 0x1, P1 ;  /* 0x000000022c137211 */ /* 0x080fe400008f0eff */
[-C--:B------:R-:W-:Y:S01]  /*0fb0*/  LEA.HI.X.SX32 R21, R46, R2.reuse, 0x1, P0 ;  /* 0x000000022e157211 */ /* 0x080fe200000f0eff */
[----:B------:R-:W5:Y:S01]  /*0fc0*/  LDG.E.U16 R25, [R24.64] ;  /* 0x0000000618197981 */ /* 0x000f62000c1e1500 */
[-C--:B------:R-:W-:Y:S02]  /*0fd0*/  LEA R22, P1, R30, R3.reuse, 0x1 ;  /* 0x000000031e167211 */ /* 0x080fe400078208ff */
[----:B-1----:R-:W-:Y:S01]  /*0fe0*/  LEA R10, P0, R28, R3, 0x1 ;  /* 0x000000031c0a7211 */ /* 0x002fe200078008ff */
[----:B------:R1:W5:Y:S01]  /*0ff0*/  LDG.E.U16 R34, [R18.64] ;  /* 0x0000000612227981 */ /* 0x000362000c1e1500 */
[----:B------:R-:W-:-:S02]  /*1000*/  LEA.HI.X.SX32 R23, R30, R2, 0x1, P1 ;  /* 0x000000021e177211 */ /* 0x000fc400008f0eff */
[----:B------:R-:W-:Y:S01]  /*1010*/  LEA.HI.X.SX32 R11, R28, R2, 0x1, P0 ;  /* 0x000000021c0b7211 */ /* 0x000fe200000f0eff */
[----:B------:R-:W5:Y:S01]  /*1020*/  LDG.E.U16 R20, [R20.64] ;  /* 0x0000000614147981 */ /* 0x000f62000c1e1500 */
[-C--:B------:R-:W-:Y:S02]  /*1030*/  LEA R12, P0, R42, R3.reuse, 0x1 ;  /* 0x000000032a0c7211 */ /* 0x080fe400078008ff */
[----:B0-----:R-:W-:Y:S01]  /*1040*/  LEA R14, P1, R26, R3, 0x1 ;  /* 0x000000031a0e7211 */ /* 0x001fe200078208ff */
[----:B------:R-:W5:Y:S01]  /*1050*/  LDG.E.U16 R22, [R22.64] ;  /* 0x0000000616167981 */ /* 0x000f62000c1e1500 */
[----:B------:R-:W-:Y:S02]  /*1060*/  LEA R7, R7, R30, 0x1 ;  /* 0x0000001e07077211 */ /* 0x000fe400078e08ff */
[-C--:B------:R-:W-:Y:S01]  /*1070*/  LEA.HI.X.SX32 R13, R42, R2.reuse, 0x1, P0 ;  /* 0x000000022a0d7211 */ /* 0x080fe200000f0eff */
[----:B------:R-:W5:Y:S01]  /*1080*/  LDG.E.U16 R11, [R10.64] ;  /* 0x000000060a0b7981 */ /* 0x000f62000c1e1500 */
[----:B------:R-:W-:-:S02]  /*1090*/  LEA.HI.X.SX32 R15, R26, R2, 0x1, P1 ;  /* 0x000000021a0f7211 */ /* 0x000fc400008f0eff */
[CC--:B------:R-:W-:Y:S02]  /*10a0*/  LEA R16, P0, R40.reuse, R3.reuse, 0x1 ;  /* 0x0000000328107211 */ /* 0x0c0fe400078008ff */
[C---:B-1----:R-:W-:Y:S01]  /*10b0*/  LEA R18, P1, R7.reuse, R3, 0x1 ;  /* 0x0000000307127211 */ /* 0x042fe200078208ff */
[----:B------:R-:W5:Y:S01]  /*10c0*/  LDG.E.U16 R13, [R12.64] ;  /* 0x000000060c0d7981 */ /* 0x000f62000c1e1500 */
[-C--:B------:R-:W-:Y:S02]  /*10d0*/  LEA.HI.X.SX32 R17, R40, R2.reuse, 0x1, P0 ;  /* 0x0000000228117211 */ /* 0x080fe400000f0eff */
[----:B------:R-:W-:Y:S01]  /*10e0*/  LEA.HI.X.SX32 R19, R7, R2, 0x1, P1 ;  /* 0x0000000207137211 */ /* 0x000fe200008f0eff */
[----:B------:R-:W5:Y:S04]  /*10f0*/  LDG.E.U16 R15, [R14.64] ;  /* 0x000000060e0f7981 */ /* 0x000f68000c1e1500 */
[----:B------:R-:W5:Y:S04]  /*1100*/  LDG.E.U16 R17, [R16.64] ;  /* 0x0000000610117981 */ /* 0x000f68000c1e1500 */
[----:B------:R-:W5:Y:S01]  /*1110*/  LDG.E.U16 R19, [R18.64] ;  /* 0x0000000612137981 */ /* 0x000f62000c1e1500 */
[----:B------:R-:W-:-:S02]  /*1120*/  LOP3.LUT R68, R0, 0x7f, RZ, 0xc0, !PT ;  /* 0x0000007f00447812 */ /* 0x000fc400078ec0ff */
[----:B------:R-:W-:Y:S02]  /*1130*/  SHF.R.S32.HI R129, RZ, 0x7, R0 ;  /* 0x00000007ff817819 */ /* 0x000fe40000011400 */
[----:B------:R-:W-:Y:S01]  /*1140*/  IADD3 R148, R69, 0x80, RZ ;  /* 0x0000008045947810 */ /* 0x000fe20007ffe0ff */
[----:B------:R-:W-:Y:S01]  /*1150*/  IMAD.SHL.U32 R2, R68, 0x2, RZ ;  /* 0x0000000244027824 */ /* 0x000fe200078e00ff */
[----:B------:R-:W-:Y:S02]  /*1160*/  SGXT R129, R129, 0x1 ;  /* 0x000000018181781a */ /* 0x000fe40000000200 */
[----:B------:R-:W-:Y:S02]  /*1170*/  ISETP.GE.AND P0, PT, R148, 0x1, PT ;  /* 0x000000019400780c */ /* 0x000fe40003f06270 */
[----:B------:R-:W-:-:S04]  /*1180*/  LOP3.LUT R129, R2, 0x110, R129, 0x78, !PT ;  /* 0x0000011002817812 */ /* 0x000fc800078e7881 */
[C---:B------:R-:W-:Y:S02]  /*1190*/  LOP3.LUT R130, R129.reuse, 0x20, RZ, 0x3c, !PT ;  /* 0x0000002081827812 */ /* 0x040fe400078e3cff */
[C---:B------:R-:W-:Y:S02]  /*11a0*/  LOP3.LUT R131, R129.reuse, 0x40, RZ, 0x3c, !PT ;  /* 0x0000004081837812 */ /* 0x040fe400078e3cff */
[----:B------:R-:W-:Y:S01]  /*11b0*/  LOP3.LUT R132, R129, 0x60, RZ, 0x3c, !PT ;  /* 0x0000006081847812 */ /* 0x000fe200078e3cff */
[----:B--2---:R-:W-:Y:S01]  /*11c0*/  STS.U16 [R129], R4 ;  /* 0x0000000481007388 */ /* 0x004fe20000000400 */
[----:B------:R-:W-:-:S03]  /*11d0*/  LOP3.LUT R149, R0, 0x3, RZ, 0xc0, !PT ;  /* 0x0000000300957812 */ /* 0x000fc600078ec0ff */
[----:B------:R-:W-:Y:S04]  /*11e0*/  STS.U16 [R129+0x800], R8 ;  /* 0x0008000881007388 */ /* 0x000fe80000000400 */
[----:B------:R-:W-:Y:S04]  /*11f0*/  STS.U16 [R129+0x1000], R50 ;  /* 0x0010003281007388 */ /* 0x000fe80000000400 */
[----:B------:R-:W-:Y:S01]  /*1200*/  STS.U16 [R129+0x1800], R54 ;  /* 0x0018003681007388 */ /* 0x000fe20000000400 */
[----:B------:R-:W-:Y:S01]  /*1210*/  IMAD.MOV.U32 R2, RZ, RZ, -0x800000 ;  /* 0xff800000ff027424 */ /* 0x000fe200078e00ff */
[----:B------:R-:W-:Y:S01]  /*1220*/  MOV R147, 0x3f800000 ;  /* 0x3f80000000937802 */ /* 0x000fe20000000f00 */
[----:B------:R-:W-:Y:S01]  /*1230*/  IMAD.MOV.U32 R135, RZ, RZ, 0x3f800000 ;  /* 0x3f800000ff877424 */ /* 0x000fe200078e00ff */
[C---:B------:R-:W-:Y:S01]  /*1240*/  LOP3.LUT R136, R0.reuse, 0xe0, RZ, 0xc0, !PT ;  /* 0x000000e000887812 */ /* 0x040fe200078ec0ff */
[----:B------:R-:W-:Y:S01]  /*1250*/  IMAD.MOV.U32 R3, RZ, RZ, -0x800000 ;  /* 0xff800000ff037424 */ /* 0x000fe200078e00ff */
[C---:B------:R-:W-:Y:S01]  /*1260*/  LOP3.LUT R137, R0.reuse, 0x1c, RZ, 0xc0, !PT ;  /* 0x0000001c00897812 */ /* 0x040fe200078ec0ff */
[----:B------:R-:W-:-:S02]  /*1270*/  IMAD.SHL.U32 R138, R0, 0x2, RZ ;  /* 0x00000002008a7824 */ /* 0x000fc400078e00ff */
[----:B------:R-:W-:Y:S01]  /*1280*/  IMAD.SHL.U32 R139, R149, 0x20, RZ ;  /* 0x00000020958b7824 */ /* 0x000fe200078e00ff */
[----:B---3--:R-:W-:Y:S04]  /*1290*/  STS.U16 [R129+0x2000], R58 ;  /* 0x0020003a81007388 */ /* 0x008fe80000000400 */
[----:B----4-:R-:W-:Y:S04]  /*12a0*/  STS.U16 [R129+0x2800], R62 ;  /* 0x0028003e81007388 */ /* 0x010fe80000000400 */
[----:B-----5:R-:W-:Y:S04]  /*12b0*/  STS.U16 [R129+0x3000], R66 ;  /* 0x0030004281007388 */ /* 0x020fe80000000400 */
[----:B------:R-:W-:Y:S04]  /*12c0*/  STS.U16 [R129+0x3800], R72 ;  /* 0x0038004881007388 */ /* 0x000fe80000000400 */
        /* <DEDUP_REMOVED lines=8> */
[----:B------:R0:W-:Y:S04]  /*1350*/  STS.U16 [R130+0x200], R5 ;  /* 0x0002000582007388 */ /* 0x0001e80000000400 */
[----:B------:R1:W-:Y:S04]  /*1360*/  STS.U16 [R130+0xa00], R27 ;  /* 0x000a001b82007388 */ /* 0x0003e80000000400 */
[----:B------:R2:W-:Y:S04]  /*1370*/  STS.U16 [R130+0x1200], R31 ;  /* 0x0012001f82007388 */ /* 0x0005e80000000400 */
[----:B------:R-:W-:Y:S01]  /*1380*/  STS.U16 [R130+0x1a00], R35 ;  /* 0x001a002382007388 */ /* 0x000fe20000000400 */
[----:B0-----:R-:W-:-:S03]  /*1390*/  CS2R R4, SRZ ;  /* 0x0000000000047805 */ /* 0x001fc6000001ff00 */
[----:B------:R0:W-:Y:S01]  /*13a0*/  STS.U16 [R130+0x2200], R39 ;  /* 0x0022002782007388 */ /* 0x0001e20000000400 */
[----:B-1----:R-:W-:-:S03]  /*13b0*/  CS2R R26, SRZ ;  /* 0x00000000001a7805 */ /* 0x002fc6000001ff00 */
[----:B------:R1:W-:Y:S01]  /*13c0*/  STS.U16 [R130+0x2a00], R43 ;  /* 0x002a002b82007388 */ /* 0x0003e20000000400 */
[----:B--2---:R-:W-:-:S03]  /*13d0*/  CS2R R30, SRZ ;  /* 0x00000000001e7805 */ /* 0x004fc6000001ff00 */
[----:B------:R2:W-:Y:S04]  /*13e0*/  STS.U16 [R130+0x3200], R47 ;  /* 0x0032002f82007388 */ /* 0x0005e80000000400 */
[----:B------:R3:W-:Y:S01]  /*13f0*/  STS.U16 [R130+0x3a00], R51 ;  /* 0x003a003382007388 */ /* 0x0007e20000000400 */
[----:B0-----:R-:W-:-:S03]  /*1400*/  CS2R R38, SRZ ;  /* 0x0000000000267805 */ /* 0x001fc6000001ff00 */
[----:B------:R0:W-:Y:S01]  /*1410*/  STS.U16 [R130+0x4200], R55 ;  /* 0x0042003782007388 */ /* 0x0001e20000000400 */
[----:B-1----:R-:W-:-:S03]  /*1420*/  CS2R R42, SRZ ;  /* 0x00000000002a7805 */ /* 0x002fc6000001ff00 */
[----:B------:R1:W-:Y:S01]  /*1430*/  STS.U16 [R130+0x4a00], R59 ;  /* 0x004a003b82007388 */ /* 0x0003e20000000400 */
[----:B--2---:R-:W-:-:S03]  /*1440*/  CS2R R46, SRZ ;  /* 0x00000000002e7805 */ /* 0x004fc6000001ff00 */
[----:B------:R2:W-:Y:S01]  /*1450*/  STS.U16 [R130+0x5200], R63 ;  /* 0x0052003f82007388 */ /* 0x0005e20000000400 */
[----:B---3--:R-:W-:-:S03]  /*1460*/  CS2R R50, SRZ ;  /* 0x0000000000327805 */ /* 0x008fc6000001ff00 */
[----:B------:R3:W-:Y:S01]  /*1470*/  STS.U16 [R130+0x5a00], R67 ;  /* 0x005a004382007388 */ /* 0x0007e20000000400 */
[----:B0-----:R-:W-:-:S03]  /*1480*/  CS2R R54, SRZ ;  /* 0x0000000000367805 */ /* 0x001fc6000001ff00 */
[----:B------:R-:W-:Y:S01]  /*1490*/  STS.U16 [R130+0x6200], R71 ;  /* 0x0062004782007388 */ /* 0x000fe20000000400 */
[----:B-1----:R-:W-:-:S03]  /*14a0*/  CS2R R58, SRZ ;  /* 0x00000000003a7805 */ /* 0x002fc6000001ff00 */
[----:B------:R-:W-:Y:S01]  /*14b0*/  STS.U16 [R130+0x6a00], R73 ;  /* 0x006a004982007388 */ /* 0x000fe20000000400 */
[----:B--2---:R-:W-:-:S03]  /*14c0*/  CS2R R62, SRZ ;  /* 0x00000000003e7805 */ /* 0x004fc6000001ff00 */
[----:B------:R-:W-:Y:S01]  /*14d0*/  STS.U16 [R130+0x7200], R75 ;  /* 0x0072004b82007388 */ /* 0x000fe20000000400 */
[----:B---3--:R-:W-:-:S03]  /*14e0*/  CS2R R66, SRZ ;  /* 0x0000000000427805 */ /* 0x008fc6000001ff00 */
[----:B------:R0:W-:Y:S04]  /*14f0*/  STS.U16 [R130+0x7a00], R25 ;  /* 0x007a001982007388 */ /* 0x0001e80000000400 */
[----:B------:R1:W-:Y:S04]  /*1500*/  STS.U16 [R131+0x400], R6 ;  /* 0x0004000683007388 */ /* 0x0003e80000000400 */
[----:B------:R-:W-:Y:S01]  /*1510*/  STS.U16 [R131+0xc00], R48 ;  /* 0x000c003083007388 */ /* 0x000fe20000000400 */
[----:B0-----:R-:W-:-:S03]  /*1520*/  CS2R R24, SRZ ;  /* 0x0000000000187805 */ /* 0x001fc6000001ff00 */
[----:B------:R-:W-:Y:S01]  /*1530*/  STS.U16 [R131+0x1400], R52 ;  /* 0x0014003483007388 */ /* 0x000fe20000000400 */
[----:B-1----:R-:W-:-:S03]  /*1540*/  CS2R R6, SRZ ;  /* 0x0000000000067805 */ /* 0x002fc6000001ff00 */
        /* <DEDUP_REMOVED lines=45> */
[----:B-1----:R-:W-:Y:S01]  /*1820*/  CS2R R14, SRZ ;  /* 0x00000000000e7805 */ /* 0x002fe2000001ff00 */
[----:B--2---:R-:W-:Y:S01]  /*1830*/  CS2R R16, SRZ ;  /* 0x0000000000107805 */ /* 0x004fe2000001ff00 */
[----:B0-----:R-:W-:Y:S01]  /*1840*/  CS2R R18, SRZ ;  /* 0x0000000000127805 */ /* 0x001fe2000001ff00 */
[----:B------:R-:W-:Y:S05]  /*1850*/  @!P0 BRA `(.L_x_0) ;  /* 0x00001ac000008947 */ /* 0x000fea0003800000 */
[----:B------:R-:W-:Y:S01]  /*1860*/  IMAD R68, R68, c[0x0][0x1a8], RZ ;  /* 0x00006a0044447a24 */ /* 0x000fe200078e02ff */
[----:B------:R-:W-:Y:S01]  /*1870*/  LOP3.LUT R6, R0, 0xf, RZ, 0xc0, !PT ;  /* 0x0000000f00067812 */ /* 0x000fe200078ec0ff */
[C---:B------:R-:W-:Y:S01]  /*1880*/  IMAD R2, R118.reuse, c[0x0][0x1a0], RZ ;  /* 0x0000680076027a24 */ /* 0x040fe200078e02ff */
[----:B------:R-:W-:Y:S01]  /*1890*/  SHF.R.S32.HI R10, RZ, 0x2, R0 ;  /* 0x00000002ff0a7819 */ /* 0x000fe20000011400 */
[----:B------:R-:W-:Y:S01]  /*18a0*/  IMAD R3, R118, c[0x0][0x1b0], RZ ;  /* 0x00006c0076037a24 */ /* 0x000fe200078e02ff */
[----:B------:R-:W-:Y:S01]  /*18b0*/  SHF.L.U32 R5, R68, 0x1, RZ ;  /* 0x0000000144057819 */ /* 0x000fe200000006ff */
[----:B------:R-:W-:Y:S01]  /*18c0*/  IMAD.SHL.U32 R4, R2, 0x2, RZ ;  /* 0x0000000202047824 */ /* 0x000fe200078e00ff */
[----:B------:R-:W-:Y:S01]  /*18d0*/  SGXT R10, R10, 0x1 ;  /* 0x000000010a0a781a */ /* 0x000fe20000000200 */
[----:B------:R-:W-:Y:S01]  /*18e0*/  IMAD R6, R6, c[0x0][0x1b4], RZ ;  /* 0x00006d0006067a24 */ /* 0x000fe200078e02ff */
[----:B------:R-:W-:Y:S01]  /*18f0*/  MOV R16, c[0x0][0x1b8] ;  /* 0x00006e0000107a02 */ /* 0x000fe20000000f00 */
[----:B------:R-:W-:Y:S01]  /*1900*/  IMAD.HI R2, R2, 0x2, RZ ;  /* 0x0000000202027827 */ /* 0x000fe200078e02ff */
[----:B------:R-:W-:Y:S01]  /*1910*/  IADD3 R102, P0, P1, R5, c[0x0][0x168], R4 ;  /* 0x00005a0005667a10 */ /* 0x000fe2000791e004 */
[----:B------:R-:W-:Y:S01]  /*1920*/  CS2R R18, SRZ ;  /* 0x0000000000127805 */ /* 0x000fe2000001ff00 */
[----:B------:R-:W-:Y:S01]  /*1930*/  SHF.R.U32.HI R4, RZ, 0x1, R136 ;  /* 0x00000001ff047819 */ /* 0x000fe20000011688 */
[----:B------:R-:W-:Y:S01]  /*1940*/  IMAD.HI R5, R68, 0x2, RZ ;  /* 0x0000000244057827 */ /* 0x000fe200078e02ff */
[----:B------:R-:W-:Y:S01]  /*1950*/  SHF.R.S32.HI R66, RZ, 0x6, R0 ;  /* 0x00000006ff427819 */ /* 0x000fe20000011400 */
[----:B------:R-:W-:Y:S01]  /*1960*/  CS2R R20, SRZ ;  /* 0x0000000000147805 */ /* 0x000fe2000001ff00 */
[----:B------:R-:W-:Y:S01]  /*1970*/  LEA.HI R140, R137, R4, RZ, 0x1e ;  /* 0x00000004898c7211 */ /* 0x000fe200078ff0ff */
[----:B------:R-:W-:Y:S01]  /*1980*/  IMAD.SHL.U32 R4, R3, 0x2, RZ ;  /* 0x0000000203047824 */ /* 0x000fe200078e00ff */
[----:B------:R-:W-:Y:S01]  /*1990*/  IADD3.X R12, R5, c[0x0][0x16c], R2, P0, P1 ;  /* 0x00005b00050c7a10 */ /* 0x000fe200007e2402 */
[----:B------:R-:W-:Y:S01]  /*19a0*/  IMAD.SHL.U32 R7, R6, 0x2, RZ ;  /* 0x0000000206077824 */ /* 0x000fe200078e00ff */
[----:B------:R-:W-:Y:S01]  /*19b0*/  LOP3.LUT R2, R0, 0x7, RZ, 0xc0, !PT ;  /* 0x0000000700027812 */ /* 0x000fe200078ec0ff */
[----:B------:R-:W-:Y:S01]  /*19c0*/  IMAD R5, R128, c[0x0][0x1a4], RZ ;  /* 0x0000690080057a24 */ /* 0x000fe200078e02ff */
[----:B------:R-:W-:Y:S01]  /*19d0*/  SGXT R66, R66, 0x1 ;  /* 0x000000014242781a */ /* 0x000fe20000000200 */
[----:B------:R-:W-:Y:S01]  /*19e0*/  IMAD.MOV.U32 R14, RZ, RZ, c[0x0][0x1a4] ;  /* 0x00006900ff0e7624 */ /* 0x000fe200078e00ff */
[----:B------:R-:W-:Y:S01]  /*19f0*/  IADD3 R13, P0, P1, R7, c[0x0][0x170], R4 ;  /* 0x00005c00070d7a10 */ /* 0x000fe2000791e004 */
[----:B------:R-:W-:Y:S01]  /*1a00*/  IMAD R67, R2, 0x110, RZ ;  /* 0x0000011002437824 */ /* 0x000fe200078e02ff */
[----:B------:R-:W-:Y:S01]  /*1a10*/  LOP3.LUT R7, R138, 0x10, RZ, 0xc0, !PT ;  /* 0x000000108a077812 */ /* 0x000fe200078ec0ff */
[----:B------:R-:W-:Y:S01]  /*1a20*/  IMAD.HI R3, R3, 0x2, RZ ;  /* 0x0000000203037827 */ /* 0x000fe200078e02ff */
[----:B------:R-:W-:Y:S01]  /*1a30*/  LOP3.LUT R4, R0, 0x10, RZ, 0xc0, !PT ;  /* 0x0000001000047812 */ /* 0x000fe200078ec0ff */
[----:B------:R-:W-:Y:S01]  /*1a40*/  CS2R R22, SRZ ;  /* 0x0000000000167805 */ /* 0x000fe2000001ff00 */
[----:B------:R-:W-:Y:S01]  /*1a50*/  LOP3.LUT R2, R7, 0xe0, R0, 0xf8, !PT ;  /* 0x000000e007027812 */ /* 0x000fe200078ef800 */
[----:B------:R-:W-:Y:S01]  /*1a60*/  IMAD.MOV.U32 R135, RZ, RZ, 0x3f800000 ;  /* 0x3f800000ff877424 */ /* 0x000fe200078e00ff */
[----:B------:R-:W-:Y:S01]  /*1a70*/  LOP3.LUT R7, R139, 0x90, R10, 0xf8, !PT ;  /* 0x000000908b077812 */ /* 0x000fe200078ef80a */
[----:B------:R-:W-:Y:S01]  /*1a80*/  IMAD.SHL.U32 R141, R4, 0x80, RZ ;  /* 0x00000080048d7824 */ /* 0x000fe200078e00ff */
[----:B------:R-:W-:Y:S01]  /*1a90*/  LOP3.LUT R8, R67, R2, RZ, 0x3c, !PT ;  /* 0x0000000243087212 */ /* 0x000fe200078e3cff */
[----:B------:R-:W-:Y:S01]  /*1aa0*/  IMAD.HI R2, R6, 0x2, RZ ;  /* 0x0000000206027827 */ /* 0x000fe200078e02ff */
[----:B------:R-:W-:Y:S01]  /*1ab0*/  LEA R6, R14, R5, 0x1 ;  /* 0x000000050e067211 */ /* 0x000fe200078e08ff */
[----:B------:R-:W-:Y:S01]  /*1ac0*/  CS2R R24, SRZ ;  /* 0x0000000000187805 */ /* 0x000fe2000001ff00 */
[----:B------:R-:W-:Y:S01]  /*1ad0*/  LOP3.LUT R142, R7, 0x10, R138, 0x78, !PT ;  /* 0x00000010078e7812 */ /* 0x000fe200078e788a */
[----:B------:R-:W-:Y:S01]  /*1ae0*/  IMAD R9, R4, -0x70, R141 ;  /* 0xffffff9004097824 */ /* 0x000fe200078e028d */
[----:B------:R-:W-:Y:S01]  /*1af0*/  SHF.R.U32.HI R4, RZ, 0x4, R0 ;  /* 0x00000004ff047819 */ /* 0x000fe20000011600 */
[----:B------:R-:W-:Y:S01]  /*1b00*/  IMAD R7, R14, 0x2, R6 ;  /* 0x000000020e077824 */ /* 0x000fe200078e0206 */
[----:B------:R-:W-:Y:S01]  /*1b10*/  IADD3.X R15, R2, c[0x0][0x174], R3, P0, P1 ;  /* 0x00005d00020f7a10 */ /* 0x000fe200007e2403 */
[----:B------:R-:W-:Y:S01]  /*1b20*/  IMAD.IADD R141, R141, 0x1, R8 ;  /* 0x000000018d8d7824 */ /* 0x000fe200078e0208 */
[----:B------:R-:W-:Y:S01]  /*1b30*/  SGXT.U32 R2, R4, 0x4 ;  /* 0x000000040402781a */ /* 0x000fe20000000000 */
[----:B------:R-:W-:Y:S01]  /*1b40*/  IMAD R8, R14, 0x2, R7 ;  /* 0x000000020e087824 */ /* 0x000fe200078e0207 */
[CC--:B------:R-:W-:Y:S01]  /*1b50*/  LEA R116, P0, R5.reuse, R102.reuse, 0x1 ;  /* 0x0000006605747211 */ /* 0x0c0fe200078008ff */
[----:B------:R-:W-:Y:S01]  /*1b60*/  IMAD.IADD R142, R142, 0x1, R9 ;  /* 0x000000018e8e7824 */ /* 0x000fe200078e0209 */
[----:B------:R-:W-:Y:S01]  /*1b70*/  LEA R114, P1, R6, R102, 0x1 ;  /* 0x0000006606727211 */ /* 0x000fe200078208ff */
[----:B------:R-:W-:Y:S01]  /*1b80*/  IMAD R10, R2, c[0x0][0x1b8], RZ ;  /* 0x00006e00020a7a24 */ /* 0x000fe200078e02ff */
[----:B------:R-:W-:Y:S01]  /*1b90*/  LEA.HI.X.SX32 R117, R5, R12, 0x1, P0 ;  /* 0x0000000c05757211 */ /* 0x000fe200000f0eff */
[----:B------:R-:W-:Y:S01]  /*1ba0*/  IMAD R2, R14, 0x2, R8 ;  /* 0x000000020e027824 */ /* 0x000fe200078e0208 */
[-C--:B------:R-:W-:Y:S01]  /*1bb0*/  LEA R110, P0, R8, R102.reuse, 0x1 ;  /* 0x00000066086e7211 */ /* 0x080fe200078008ff */
[----:B------:R-:W-:Y:S01]  /*1bc0*/  IMAD R11, R16, 0x10, R10 ;  /* 0x00000010100b7824 */ /* 0x000fe200078e020a */
[C---:B------:R-:W-:Y:S01]  /*1bd0*/  LEA R112, P2, R7.reuse, R102, 0x1 ;  /* 0x0000006607707211 */ /* 0x040fe200078408ff */
[----:B------:R-:W-:Y:S01]  /*1be0*/  IMAD.MOV.U32 R143, RZ, RZ, RZ ;  /* 0x000000ffff8f7224 */ /* 0x000fe200078e00ff */
[----:B------:R-:W-:Y:S01]  /*1bf0*/  LEA R9, R14, R2, 0x1 ;  /* 0x000000020e097211 */ /* 0x000fe200078e08ff */
[----:B------:R-:W-:Y:S01]  /*1c00*/  IMAD.MOV.U32 R133, RZ, RZ, RZ ;  /* 0x000000ffff857224 */ /* 0x000fe200078e00ff */
[-C--:B------:R-:W-:Y:S01]  /*1c10*/  LEA.HI.X.SX32 R115, R6, R12.reuse, 0x1, P1 ;  /* 0x0000000c06737211 */ /* 0x080fe200008f0eff */
[----:B------:R-:W-:Y:S01]  /*1c20*/  IMAD.MOV.U32 R147, RZ, RZ, 0x3f800000 ;  /* 0x3f800000ff937424 */ /* 0x000fe200078e00ff */
[----:B------:R-:W-:Y:S01]  /*1c30*/  LEA.HI.X.SX32 R111, R8, R12, 0x1, P0 ;  /* 0x0000000c086f7211 */ /* 0x000fe200000f0eff */
[----:B------:R-:W-:Y:S01]  /*1c40*/  IMAD R5, R14, 0x2, R9 ;  /* 0x000000020e057824 */ /* 0x000fe200078e0209 */
[----:B------:R-:W-:Y:S01]  /*1c50*/  LEA.HI R3, R0, 0x30, RZ, 0x1c ;  /* 0x0000003000037811 */ /* 0x000fe200078fe0ff */
[----:B------:R-:W-:Y:S01]  /*1c60*/  CS2R R26, SRZ ;  /* 0x00000000001a7805 */ /* 0x000fe2000001ff00 */
[----:B------:R-:W-:Y:S01]  /*1c70*/  LEA R108, P0, R2, R102, 0x1 ;  /* 0x00000066026c7211 */ /* 0x000fe200078008ff */
[----:B------:R-:W-:Y:S01]  /*1c80*/  CS2R R28, SRZ ;  /* 0x00000000001c7805 */ /* 0x000fe2000001ff00 */
[----:B------:R-:W-:Y:S01]  /*1c90*/  LEA R6, R14, R5, 0x1 ;  /* 0x000000050e067211 */ /* 0x000fe200078e08ff */
[----:B------:R-:W-:Y:S01]  /*1ca0*/  CS2R R30, SRZ ;  /* 0x00000000001e7805 */ /* 0x000fe2000001ff00 */
[----:B------:R-:W-:Y:S01]  /*1cb0*/  LEA.HI.X.SX32 R113, R7, R12, 0x1, P2 ;  /* 0x0000000c07717211 */ /* 0x000fe200010f0eff */
[----:B------:R-:W-:Y:S01]  /*1cc0*/  CS2R R32, SRZ ;  /* 0x0000000000207805 */ /* 0x000fe2000001ff00 */
[-C--:B------:R-:W-:Y:S01]  /*1cd0*/  LEA R106, P1, R9, R102.reuse, 0x1 ;  /* 0x00000066096a7211 */ /* 0x080fe200078208ff */
[----:B------:R-:W-:Y:S01]  /*1ce0*/  CS2R R34, SRZ ;  /* 0x0000000000227805 */ /* 0x000fe2000001ff00 */
[-C--:B------:R-:W-:Y:S01]  /*1cf0*/  LEA R104, P2, R5, R102.reuse, 0x1 ;  /* 0x0000006605687211 */ /* 0x080fe200078408ff */
[----:B------:R-:W-:Y:S01]  /*1d00*/  CS2R R36, SRZ ;  /* 0x0000000000247805 */ /* 0x000fe2000001ff00 */
[----:B------:R-:W-:Y:S01]  /*1d10*/  LEA.HI R4, R0, 0x70, RZ, 0x1c ;  /* 0x0000007000047811 */ /* 0x000fe200078fe0ff */
[----:B------:R-:W-:Y:S01]  /*1d20*/  CS2R R38, SRZ ;  /* 0x0000000000267805 */ /* 0x000fe2000001ff00 */
[----:B------:R-:W-:Y:S01]  /*1d30*/  LEA R102, P3, R6, R102, 0x1 ;  /* 0x0000006606667211 */ /* 0x000fe200078608ff */
[----:B------:R-:W-:Y:S01]  /*1d40*/  CS2R R40, SRZ ;  /* 0x0000000000287805 */ /* 0x000fe2000001ff00 */
[-C--:B------:R-:W-:Y:S01]  /*1d50*/  LEA.HI.X.SX32 R109, R2, R12.reuse, 0x1, P0 ;  /* 0x0000000c026d7211 */ /* 0x080fe200000f0eff */
[----:B------:R-:W-:Y:S01]  /*1d60*/  IMAD R2, R3, c[0x0][0x1b8], RZ ;  /* 0x00006e0003027a24 */ /* 0x000fe200078e02ff */
[-C--:B------:R-:W-:Y:S01]  /*1d70*/  LEA.HI.X.SX32 R103, R6, R12.reuse, 0x1, P3 ;  /* 0x0000000c06677211 */ /* 0x080fe200018f0eff */
[----:B------:R-:W-:Y:S01]  /*1d80*/  IMAD R3, R16, 0x10, R11 ;  /* 0x0000001010037824 */ /* 0x000fe200078e020b */
[-C--:B------:R-:W-:Y:S01]  /*1d90*/  LEA.HI.X.SX32 R105, R5, R12.reuse, 0x1, P2 ;  /* 0x0000000c05697211 */ /* 0x080fe200010f0eff */
[----:B------:R-:W-:Y:S01]  /*1da0*/  IMAD R6, R4, c[0x0][0x1b8], RZ ;  /* 0x00006e0004067a24 */ /* 0x000fe200078e02ff */
[----:B------:R-:W-:Y:S01]  /*1db0*/  LEA.HI.X.SX32 R107, R9, R12, 0x1, P1 ;  /* 0x0000000c096b7211 */ /* 0x000fe200008f0eff */
[----:B------:R-:W-:Y:S01]  /*1dc0*/  IMAD R4, R16, 0x20, R3 ;  /* 0x0000002010047824 */ /* 0x000fe200078e0203 */
[-C--:B------:R-:W-:Y:S01]  /*1dd0*/  LEA R100, P0, R10, R13.reuse, 0x1 ;  /* 0x0000000d0a647211 */ /* 0x080fe200078008ff */
[----:B------:R-:W-:Y:S01]  /*1de0*/  CS2R R8, SRZ ;  /* 0x0000000000087805 */ /* 0x000fe2000001ff00 */
[----:B------:R-:W-:Y:S01]  /*1df0*/  LEA R94, P3, R6, R13, 0x1 ;  /* 0x0000000d065e7211 */ /* 0x000fe200078608ff */
[----:B------:R-:W-:Y:S01]  /*1e00*/  CS2R R42, SRZ ;  /* 0x00000000002a7805 */ /* 0x000fe2000001ff00 */
[----:B------:R-:W-:Y:S01]  /*1e10*/  LEA R5, R16, R4, 0x4 ;  /* 0x0000000410057211 */ /* 0x000fe200078e20ff */
[----:B------:R-:W-:Y:S01]  /*1e20*/  CS2R R44, SRZ ;  /* 0x00000000002c7805 */ /* 0x000fe2000001ff00 */
[----:B------:R-:W-:Y:S01]  /*1e30*/  LEA.HI.X.SX32 R95, R6, R15, 0x1, P3 ;  /* 0x0000000f065f7211 */ /* 0x000fe200018f0eff */
[----:B------:R-:W-:Y:S01]  /*1e40*/  CS2R R46, SRZ ;  /* 0x00000000002e7805 */ /* 0x000fe2000001ff00 */
[CC--:B------:R-:W-:Y:S01]  /*1e50*/  LEA R98, P1, R11.reuse, R13.reuse, 0x1 ;  /* 0x0000000d0b627211 */ /* 0x0c0fe200078208ff */
[----:B------:R-:W-:Y:S01]  /*1e60*/  IMAD R6, R16, 0x10, R5 ;  /* 0x0000001010067824 */ /* 0x000fe200078e0205 */
[----:B------:R-:W-:Y:S01]  /*1e70*/  LEA R96, P2, R2, R13, 0x1 ;  /* 0x0000000d02607211 */ /* 0x000fe200078408ff */
[----:B------:R-:W-:Y:S01]  /*1e80*/  CS2R R16, SRZ ;  /* 0x0000000000107805 */ /* 0x000fe2000001ff00 */
[-C--:B------:R-:W-:Y:S01]  /*1e90*/  LEA.HI.X.SX32 R101, R10, R15.reuse, 0x1, P0 ;  /* 0x0000000f0a657211 */ /* 0x080fe200000f0eff */
[----:B------:R-:W-:Y:S01]  /*1ea0*/  CS2R R48, SRZ ;  /* 0x0000000000307805 */ /* 0x000fe2000001ff00 */
[-C--:B------:R-:W-:Y:S01]  /*1eb0*/  LEA.HI.X.SX32 R99, R11, R15.reuse, 0x1, P1 ;  /* 0x0000000f0b637211 */ /* 0x080fe200008f0eff */
[----:B------:R-:W-:Y:S01]  /*1ec0*/  CS2R R50, SRZ ;  /* 0x0000000000327805 */ /* 0x000fe2000001ff00 */
[----:B------:R-:W-:Y:S01]  /*1ed0*/  LEA.HI.X.SX32 R97, R2, R15, 0x1, P2 ;  /* 0x0000000f02617211 */ /* 0x000fe200010f0eff */
[----:B------:R-:W-:Y:S01]  /*1ee0*/  CS2R R10, SRZ ;  /* 0x00000000000a7805 */ /* 0x000fe2000001ff00 */
[-C--:B------:R-:W-:Y:S01]  /*1ef0*/  LEA R92, P0, R3, R13.reuse, 0x1 ;  /* 0x0000000d035c7211 */ /* 0x080fe200078008ff */
[----:B------:R-:W-:Y:S01]  /*1f00*/  CS2R R52, SRZ ;  /* 0x0000000000347805 */ /* 0x000fe2000001ff00 */
[-C--:B------:R-:W-:Y:S01]  /*1f10*/  LEA R90, P1, R4, R13.reuse, 0x1 ;  /* 0x0000000d045a7211 */ /* 0x080fe200078208ff */
[----:B------:R-:W-:Y:S01]  /*1f20*/  CS2R R54, SRZ ;  /* 0x0000000000367805 */ /* 0x000fe2000001ff00 */
[-C--:B------:R-:W-:Y:S01]  /*1f30*/  LEA R88, P2, R5, R13.reuse, 0x1 ;  /* 0x0000000d05587211 */ /* 0x080fe200078408ff */
[----:B------:R-:W-:Y:S01]  /*1f40*/  CS2R R56, SRZ ;  /* 0x0000000000387805 */ /* 0x000fe2000001ff00 */
[----:B------:R-:W-:Y:S01]  /*1f50*/  LEA R2, P3, R6, R13, 0x1 ;  /* 0x0000000d06027211 */ /* 0x000fe200078608ff */
[----:B------:R-:W-:Y:S01]  /*1f60*/  CS2R R58, SRZ ;  /* 0x00000000003a7805 */ /* 0x000fe2000001ff00 */
[----:B------:R-:W-:Y:S01]  /*1f70*/  IADD3 R140, R69, R140, RZ ;  /* 0x0000008c458c7210 */ /* 0x000fe20007ffe0ff */
[----:B------:R-:W-:Y:S01]  /*1f80*/  CS2R R12, SRZ ;  /* 0x00000000000c7805 */ /* 0x000fe2000001ff00 */
[----:B------:R-:W-:Y:S01]  /*1f90*/  LOP3.LUT R145, R66, 0x90, RZ, 0xc0, !PT ;  /* 0x0000009042917812 */ /* 0x000fe200078ec0ff */
[----:B------:R-:W-:Y:S01]  /*1fa0*/  CS2R R60, SRZ ;  /* 0x00000000003c7805 */ /* 0x000fe2000001ff00 */
[--C-:B------:R-:W-:Y:S01]  /*1fb0*/  LOP3.LUT R144, R67, 0x30, R138.reuse, 0x78, !PT ;  /* 0x0000003043907812 */ /* 0x100fe200078e788a */
[----:B------:R-:W-:Y:S01]  /*1fc0*/  CS2R R62, SRZ ;  /* 0x00000000003e7805 */ /* 0x000fe2000001ff00 */
[-C--:B------:R-:W-:Y:S01]  /*1fd0*/  LEA.HI.X.SX32 R93, R3, R15.reuse, 0x1, P0 ;  /* 0x0000000f035d7211 */ /* 0x080fe200000f0eff */
[----:B------:R-:W-:Y:S01]  /*1fe0*/  CS2R R64, SRZ ;  /* 0x0000000000407805 */ /* 0x000fe2000001ff00 */
[-C--:B------:R-:W-:Y:S01]  /*1ff0*/  LEA.HI.X.SX32 R91, R4, R15.reuse, 0x1, P1 ;  /* 0x0000000f045b7211 */ /* 0x080fe200008f0eff */
[----:B------:R-:W-:Y:S01]  /*2000*/  CS2R R66, SRZ ;  /* 0x0000000000427805 */ /* 0x000fe2000001ff00 */
[-C--:B------:R-:W-:Y:S01]  /*2010*/  LEA.HI.X.SX32 R89, R5, R15.reuse, 0x1, P2 ;  /* 0x0000000f05597211 */ /* 0x080fe200010f0eff */
[----:B------:R-:W-:Y:S01]  /*2020*/  UMOV UR4, URZ ;  /* 0x0000003f00047c82 */ /* 0x000fe20008000000 */
[----:B------:R-:W-:Y:S01]  /*2030*/  LEA.HI.X.SX32 R3, R6, R15, 0x1, P3 ;  /* 0x0000000f06037211 */ /* 0x000fe200018f0eff */
[----:B------:R-:W-:Y:S01]  /*2040*/  CS2R R4, SRZ ;  /* 0x0000000000047805 */ /* 0x000fe2000001ff00 */
[----:B------:R-:W-:Y:S01]  /*2050*/  MOV R151, 0xff800000 ;  /* 0xff80000000977802 */ /* 0x000fe20000000f00 */
[----:B------:R-:W-:Y:S01]  /*2060*/  CS2R R6, SRZ ;  /* 0x0000000000067805 */ /* 0x000fe2000001ff00 */
[----:B------:R-:W-:Y:S01]  /*2070*/  MOV R150, 0xff800000 ;  /* 0xff80000000967802 */ /* 0x000fe20000000f00 */
[----:B------:R-:W-:Y:S01]  /*2080*/  CS2R R14, SRZ ;  /* 0x00000000000e7805 */ /* 0x000fe2000001ff00 */
[----:B------:R-:W-:Y:S01]  /*2090*/  LOP3.LUT R145, R145, 0x17e, R138, 0x78, !PT ;  /* 0x0000017e91917812 */ /* 0x000fe200078e788a */
[----:B------:R-:W-:Y:S01]  /*20a0*/  UMOV UR5, URZ ;  /* 0x0000003f00057c82 */ /* 0x000fe20008000000 */
[----:B------:R-:W-:-:S02]  /*20b0*/  IADD3 R146, R140, 0x8, RZ ;  /* 0x000000088c927810 */ /* 0x000fc40007ffe0ff */
[----:B------:R-:W-:Y:S02]  /*20c0*/  LOP3.LUT R134, R144, 0x40, RZ, 0x3c, !PT ;  /* 0x0000004090867812 */ /* 0x000fe400078e3cff */
.L_x_2:
[----:B------:R-:W-:-:S04]  /*20d0*/  IMAD.WIDE R76, R143, 0x2, R108 ;  /* 0x000000028f4c7825 */ /* 0x000fc800078e026c */
[C---:B------:R-:W-:Y:S02]  /*20e0*/  IMAD.WIDE R68, R143.reuse, 0x2, R116 ;  /* 0x000000028f447825 */ /* 0x040fe400078e0274 */
[----:B------:R-:W2:Y:S02]  /*20f0*/  LDG.E.U16 R76, [R76.64] ;  /* 0x000000064c4c7981 */ /* 0x000ea4000c1e1500 */
[C---:B------:R-:W-:Y:S02]  /*2100*/  IMAD.WIDE R70, R143.reuse, 0x2, R114 ;  /* 0x000000028f467825 */ /* 0x040fe400078e0272 */
[----:B------:R-:W3:Y:S02]  /*2110*/  LDG.E.U16 R84, [R68.64] ;  /* 0x0000000644547981 */ /* 0x000ee4000c1e1500 */
[C---:B------:R-:W-:Y:S02]  /*2120*/  IMAD.WIDE R78, R143.reuse, 0x2, R106 ;  /* 0x000000028f4e7825 */ /* 0x040fe400078e026a */
[----:B------:R-:W4:Y:S02]  /*2130*/  LDG.E.U16 R85, [R70.64] ;  /* 0x0000000646557981 */ /* 0x000f24000c1e1500 */
[----:B------:R-:W-:-:S02]  /*2140*/  IMAD.WIDE R72, R143, 0x2, R112 ;  /* 0x000000028f487825 */ /* 0x000fc400078e0270 */
[----:B------:R-:W5:Y:S02]  /*2150*/  LDG.E.U16 R121, [R78.64] ;  /* 0x000000064e797981 */ /* 0x000f64000c1e1500 */
[C---:B------:R-:W-:Y:S02]  /*2160*/  IMAD.WIDE R80, R143.reuse, 0x2, R104 ;  /* 0x000000028f507825 */ /* 0x040fe400078e0268 */
[----:B------:R-:W5:Y:S02]  /*2170*/  LDG.E.U16 R86, [R72.64] ;  /* 0x0000000648567981 */ /* 0x000f64000c1e1500 */
[C---:B------:R-:W-:Y:S02]  /*2180*/  IMAD.WIDE R74, R143.reuse, 0x2, R110 ;  /* 0x000000028f4a7825 */ /* 0x040fe400078e026e */
[----:B------:R-:W5:Y:S02]  /*2190*/  LDG.E.U16 R120, [R80.64] ;  /* 0x0000000650787981 */ /* 0x000f64000c1e1500 */
[----:B------:R-:W-:-:S02]  /*21a0*/  IMAD.WIDE R82, R143, 0x2, R102 ;  /* 0x000000028f527825 */ /* 0x000fc400078e0266 */
[----:B------:R-:W5:Y:S04]  /*21b0*/  LDG.E.U16 R87, [R74.64] ;  /* 0x000000064a577981 */ /* 0x000f68000c1e1500 */
[----:B------:R-:W5:Y:S04]  /*21c0*/  LDG.E.U16 R123, [R82.64] ;  /* 0x00000006527b7981 */ /* 0x000f68000c1e1500 */
[----:B------:R-:W-:Y:S01]  /*21d0*/  BAR.SYNC.DEFER_BLOCKING 0x0 ;  /* 0x0000000000007b1d */ /* 0x000fe20000010000 */
[----:B------:R-:W-:-:S04]  /*21e0*/  IMAD.WIDE R152, R133, 0x2, R100 ;  /* 0x0000000285987825 */ /* 0x000fc800078e0264 */
[----:B------:R-:W-:-:S04]  /*21f0*/  IMAD.WIDE R154, R133, 0x2, R98 ;  /* 0x00000002859a7825 */ /* 0x000fc800078e0262 */
[----:B------:R-:W-:-:S04]  /*2200*/  IMAD.WIDE R156, R133, 0x2, R92 ;  /* 0x00000002859c7825 */ /* 0x000fc800078e025c */
[----:B------:R-:W-:-:S04]  /*2210*/  IMAD.WIDE R158, R133, 0x2, R96 ;  /* 0x00000002859e7825 */ /* 0x000fc800078e0260 */
[----:B------:R-:W-:-:S04]  /*2220*/  IMAD.WIDE R160, R133, 0x2, R90 ;  /* 0x0000000285a07825 */ /* 0x000fc800078e025a */
[----:B------:R-:W-:-:S04]  /*2230*/  IMAD.WIDE R162, R133, 0x2, R88 ;  /* 0x0000000285a27825 */ /* 0x000fc800078e0258 */
[----:B------:R-:W-:-:S04]  /*2240*/  IMAD.WIDE R164, R133, 0x2, R2 ;  /* 0x0000000285a47825 */ /* 0x000fc800078e0202 */
[----:B------:R-:W-:Y:S01]  /*2250*/  IMAD.WIDE R166, R133, 0x2, R94 ;  /* 0x0000000285a67825 */ /* 0x000fe200078e025e */
[----:B--2---:R-:W-:Y:S04]  /*2260*/  STS.U16 [R129+0x8800], R76 ;  /* 0x0088004c81007388 */ /* 0x004fe80000000400 */
[----:B---3--:R-:W-:Y:S04]  /*2270*/  STS.U16 [R129+0x8000], R84 ;  /* 0x0080005481007388 */ /* 0x008fe80000000400 */
[----:B----4-:R-:W-:Y:S04]  /*2280*/  STS.U16 [R130+0x8200], R85 ;  /* 0x0082005582007388 */ /* 0x010fe80000000400 */
[----:B-----5:R-:W-:Y:S04]  /*2290*/  STS.U16 [R130+0x8a00], R121 ;  /* 0x008a007982007388 */ /* 0x020fe80000000400 */
[----:B------:R-:W-:Y:S04]  /*22a0*/  STS.U16 [R131+0x8400], R86 ;  /* 0x0084005683007388 */ /* 0x000fe80000000400 */
[----:B------:R-:W-:Y:S04]  /*22b0*/  STS.U16 [R131+0x8c00], R120 ;  /* 0x008c007883007388 */ /* 0x000fe80000000400 */
[----:B------:R-:W-:Y:S04]  /*22c0*/  STS.U16 [R132+0x8600], R87 ;  /* 0x0086005784007388 */ /* 0x000fe80000000400 */
[----:B------:R-:W-:Y:S04]  /*22d0*/  STS.U16 [R132+0x8e00], R123 ;  /* 0x008e007b84007388 */ /* 0x000fe80000000400 */
[----:B------:R-:W-:Y:S06]  /*22e0*/  BAR.SYNC.DEFER_BLOCKING 0x0 ;  /* 0x0000000000007b1d */ /* 0x000fec0000010000 */
[----:B------:R-:W-:Y:S04]  /*22f0*/  LDSM.16.MT88.4 R124, [R141] ;  /* 0x000000008d7c783b */ /* 0x000fe80000004200 */
[----:B------:R-:W0:Y:S04]  /*2300*/  LDSM.16.M88.4 R68, [R144+0x8000] ;  /* 0x008000009044783b */ /* 0x000e280000000200 */
[----:B------:R-:W1:Y:S04]  /*2310*/  LDSM.16.M88.4 R72, [R144+0x8800] ;  /* 0x008800009048783b */ /* 0x000e680000000200 */
[----:B------:R-:W2:Y:S04]  /*2320*/  LDSM.16.MT88.4 R76, [R141+0x1000] ;  /* 0x001000008d4c783b */ /* 0x000ea80000004200 */
[----:B------:R-:W3:Y:S04]  /*2330*/  LDG.E.U16 R152, [R152.64] ;  /* 0x0000000698987981 */ /* 0x000ee8000c1e1500 */
[----:B------:R-:W4:Y:S04]  /*2340*/  LDG.E.U16 R154, [R154.64] ;  /* 0x000000069a9a7981 */ /* 0x000f28000c1e1500 */
[----:B------:R-:W5:Y:S04]  /*2350*/  LDG.E.U16 R156, [R156.64] ;  /* 0x000000069c9c7981 */ /* 0x000f68000c1e1500 */
[----:B------:R-:W3:Y:S04]  /*2360*/  LDG.E.U16 R158, [R158.64] ;  /* 0x000000069e9e7981 */ /* 0x000ee8000c1e1500 */
[----:B------:R-:W3:Y:S04]  /*2370*/  LDG.E.U16 R160, [R160.64] ;  /* 0x00000006a0a07981 */ /* 0x000ee8000c1e1500 */
[----:B------:R-:W3:Y:S04]  /*2380*/  LDG.E.U16 R162, [R162.64] ;  /* 0x00000006a2a27981 */ /* 0x000ee8000c1e1500 */
[----:B------:R-:W3:Y:S04]  /*2390*/  LDG.E.U16 R164, [R164.64] ;  /* 0x00000006a4a47981 */ /* 0x000ee8000c1e1500 */
[----:B------:R-:W3:Y:S01]  /*23a0*/  LDG.E.U16 R166, [R166.64] ;  /* 0x00000006a6a67981 */ /* 0x000ee2000c1e1500 */
[C---:B0-----:R-:W-:Y:S03]  /*23b0*/  HMMA.16816.F32 R80, R124.reuse, R68, RZ ;  /* 0x000000447c50723c */ /* 0x041fe600000018ff */
[----:B------:R-:W-:Y:S05]  /*23c0*/  LDSM.16.M88.4 R84, [R134+0x8000] ;  /* 0x008000008654783b */ /* 0x000fea0000000200 */
[----:B-1----:R-:W-:Y:S11]  /*23d0*/  HMMA.16816.F32 R124, R124, R72, RZ ;  /* 0x000000487c7c723c */ /* 0x002ff600000018ff */
[----:B------:R-:W-:Y:S05]  /*23e0*/  @!UPT UIADD3 URZ, URZ, URZ, URZ ;  /* 0x0000003f3f3ff290 */ /* 0x000fea000fffe03f */
[C---:B--2---:R-:W-:Y:S01]  /*23f0*/  HMMA.16816.F32 R68, R76.reuse, R70, R80 ;  /* 0x000000464c44723c */ /* 0x044fe20000001850 */
[----:B------:R-:W-:Y:S07]  /*2400*/  LDSM.16.MT88.4 R80, [R141+0x3000] ;  /* 0x003000008d50783b */ /* 0x000fee0000004200 */
[----:B------:R-:W-:Y:S01]  /*2410*/  HMMA.16816.F32 R124, R76, R74, R124 ;  /* 0x0000004a4c7c723c */ /* 0x000fe2000000187c */
[----:B------:R-:W0:Y:S04]  /*2420*/  LDSM.16.MT88.4 R72, [R141+0x2000] ;  /* 0x002000008d48783b */ /* 0x000e280000004200 */
[----:B------:R-:W1:Y:S11]  /*2430*/  LDSM.16.M88.4 R76, [R134+0x8800] ;  /* 0x00880000864c783b */ /* 0x000e760000000200 */
[C---:B0-----:R-:W-:Y:S01]  /*2440*/  HMMA.16816.F32 R120, R72.reuse, R84, R68 ;  /* 0x000000544878723c */ /* 0x041fe20000001844 */
[----:B------:R-:W-:Y:S07]  /*2450*/  LDSM.16.M88.4 R68, [R144+0x8080] ;  /* 0x008080009044783b */ /* 0x000fee0000000200 */
[----:B-1----:R-:W-:Y:S01]  /*2460*/  HMMA.16816.F32 R124, R72, R76, R124 ;  /* 0x0000004c487c723c */ /* 0x002fe2000000187c */
[----:B------:R-:W0:Y:S11]  /*2470*/  LDSM.16.MT88.4 R72, [R141+0x4000] ;  /* 0x004000008d48783b */ /* 0x000e360000004200 */
[----:B------:R-:W-:Y:S04]  /*2480*/  @!UPT UIADD3 URZ, URZ, URZ, URZ ;  /* 0x0000003f3f3ff290 */ /* 0x000fe8000fffe03f */
[C---:B------:R-:W-:Y:S08]  /*2490*/  HMMA.16816.F32 R120, R80.reuse, R86, R120 ;  /* 0x000000565078723c */ /* 0x040ff00000001878 */
[----:B------:R-:W-:Y:S01]  /*24a0*/  HMMA.16816.F32 R124, R80, R78, R124 ;  /* 0x0000004e507c723c */ /* 0x000fe2000000187c */
[----:B------:R-:W1:Y:S04]  /*24b0*/  LDSM.16.M88.4 R76, [R144+0x8880] ;  /* 0x00888000904c783b */ /* 0x000e680000000200 */
[----:B------:R-:W2:Y:S11]  /*24c0*/  LDSM.16.MT88.4 R80, [R141+0x5000] ;  /* 0x005000008d50783b */ /* 0x000eb60000004200 */
[C---:B0-----:R-:W-:Y:S08]  /*24d0*/  HMMA.16816.F32 R84, R72.reuse, R68, R120 ;  /* 0x000000444854723c */ /* 0x041ff00000001878 */
[----:B-1----:R-:W-:Y:S01]  /*24e0*/  HMMA.16816.F32 R120, R72, R76, R124 ;  /* 0x0000004c4878723c */ /* 0x002fe2000000187c */
[----:B------:R-:W-:Y:S11]  /*24f0*/  LDSM.16.M88.4 R72, [R134+0x8080] ;  /* 0x008080008648783b */ /* 0x000ff60000000200 */
[----:B------:R-:W-:Y:S04]  /*2500*/  @!UPT UIADD3 URZ, URZ, URZ, URZ ;  /* 0x0000003f3f3ff290 */ /* 0x000fe8000fffe03f */
[C---:B--2---:R-:W-:Y:S01]  /*2510*/  HMMA.16816.F32 R124, R80.reuse, R70, R84 ;  /* 0x00000046507c723c */ /* 0x044fe20000001854 */
[----:B------:R-:W0:Y:S04]  /*2520*/  LDSM.16.MT88.4 R68, [R141+0x6000] ;  /* 0x006000008d44783b */ /* 0x000e280000004200 */
[----:B------:R-:W1:Y:S03]  /*2530*/  LDSM.16.M88.4 R84, [R134+0x8880] ;  /* 0x008880008654783b */ /* 0x000e660000000200 */
[----:B------:R-:W-:Y:S01]  /*2540*/  HMMA.16816.F32 R120, R80, R78, R120 ;  /* 0x0000004e5078723c */ /* 0x000fe20000001878 */
[----:B------:R-:W2:Y:S04]  /*2550*/  LDSM.16.MT88.4 R76, [R141+0x7000] ;  /* 0x007000008d4c783b */ /* 0x000ea80000004200 */
[----:B------:R-:W-:Y:S11]  /*2560*/  BAR.SYNC.DEFER_BLOCKING 0x0 ;  /* 0x0000000000007b1d */ /* 0x000ff60000010000 */
[C---:B0-----:R-:W-:Y:S08]  /*2570*/  HMMA.16816.F32 R124, R68.reuse, R72, R124 ;  /* 0x00000048447c723c */ /* 0x041ff0000000187c */
[----:B-1----:R-:W-:Y:S11]  /*2580*/  HMMA.16816.F32 R120, R68, R84, R120 ;  /* 0x000000544478723c */ /* 0x002ff60000001878 */
[----:B------:R-:W-:Y:S05]  /*2590*/  @!UPT UIADD3 URZ, URZ, URZ, URZ ;  /* 0x0000003f3f3ff290 */ /* 0x000fea000fffe03f */
[C---:B--2---:R-:W-:Y:S08]  /*25a0*/  HMMA.16816.F32 R124, R76.reuse, R74, R124 ;  /* 0x0000004a4c7c723c */ /* 0x044ff0000000187c */
[----:B------:R-:W-:Y:S07]  /*25b0*/  HMMA.16816.F32 R120, R76, R86, R120 ;  /* 0x000000564c78723c */ /* 0x000fee0000001878 */
[----:B------:R-:W-:-:S04]  /*25c0*/  LEA R77, P0, R149, UR4, 0x1 ;  /* 0x00000004954d7c11 */ /* 0x000fc8000f8008ff */
[C---:B------:R-:W-:Y:S01]  /*25d0*/  IADD3 R69, P2, R77.reuse, 0x8, RZ ;  /* 0x000000084d457810 */ /* 0x040fe20007f5e0ff */
[----:B------:R-:W-:Y:S01]  /*25e0*/  IMAD.X R70, RZ, RZ, UR5, P0 ;  /* 0x00000005ff467e24 */ /* 0x000fe200080e06ff */
[----:B------:R-:W-:-:S04]  /*25f0*/  IADD3 R73, P4, R77, 0x9, RZ ;  /* 0x000000094d497810 */ /* 0x000fc80007f9e0ff */
[----:B------:R-:W-:Y:S02]  /*2600*/  IADD3.X R68, RZ, R70, RZ, P2, !PT ;  /* 0x00000046ff447210 */ /* 0x000fe400017fe4ff */
[-C--:B------:R-:W-:Y:S01]  /*2610*/  ISETP.GE.U32.AND P2, PT, R77, R140.reuse, PT ;  /* 0x0000008c4d00720c */ /* 0x080fe20003f46070 */
[----:B------:R-:W-:Y:S01]  /*2620*/  FMUL R125, R125, c[0x0][0x188] ;  /* 0x000062007d7d7a20 */ /* 0x000fe20000400000 */
[-C--:B------:R-:W-:Y:S01]  /*2630*/  ISETP.GT.U32.AND P0, PT, R77, R140.reuse, PT ;  /* 0x0000008c4d00720c */ /* 0x080fe20003f04070 */
[----:B------:R-:W-:Y:S01]  /*2640*/  IMAD.X R72, RZ, RZ, R70, P4 ;  /* 0x000000ffff487224 */ /* 0x000fe200020e0646 */
[----:B------:R-:W-:Y:S01]  /*2650*/  ISETP.GE.U32.AND.EX P2, PT, R70, RZ, PT, P2 ;  /* 0x000000ff4600720c */ /* 0x000fe20003f46120 */
[----:B------:R-:W-:Y:S01]  /*2660*/  FMUL R124, R124, c[0x0][0x188] ;  /* 0x000062007c7c7a20 */ /* 0x000fe20000400000 */
[-C--:B------:R-:W-:Y:S02]  /*2670*/  ISETP.GT.U32.AND P1, PT, R69, R140.reuse, PT ;  /* 0x0000008c4500720c */ /* 0x080fe40003f24070 */
[----:B------:R-:W-:-:S02]  /*2680*/  ISETP.GT.U32.AND P3, PT, R73, R140, PT ;  /* 0x0000008c4900720c */ /* 0x000fc40003f64070 */
[----:B------:R-:W-:Y:S01]  /*2690*/  ISETP.GT.U32.AND.EX P0, PT, R70, RZ, PT, P0 ;  /* 0x000000ff4600720c */ /* 0x000fe20003f04100 */
[----:B------:R-:W-:Y:S01]  /*26a0*/  FMUL R120, R120, c[0x0][0x188] ;  /* 0x0000620078787a20 */ /* 0x000fe20000400000 */
[----:B------:R-:W-:Y:S01]  /*26b0*/  FSEL R125, R125, -INF , !P2 ;  /* 0xff8000007d7d7808 */ /* 0x000fe20005000000 */
[----:B------:R-:W-:Y:S01]  /*26c0*/  FMUL R121, R121, c[0x0][0x188] ;  /* 0x0000620079797a20 */ /* 0x000fe20000400000 */
[----:B------:R-:W-:Y:S02]  /*26d0*/  ISETP.GT.U32.AND.EX P1, PT, R68, RZ, PT, P1 ;  /* 0x000000ff4400720c */ /* 0x000fe40003f24110 */
[----:B------:R-:W-:Y:S02]  /*26e0*/  ISETP.GT.U32.AND.EX P2, PT, R72, RZ, PT, P3 ;  /* 0x000000ff4800720c */ /* 0x000fe40003f44130 */
[----:B------:R-:W-:Y:S02]  /*26f0*/  FSEL R69, R124, -INF , !P0 ;  /* 0xff8000007c457808 */ /* 0x000fe40004000000 */
[----:B------:R-:W-:-:S02]  /*2700*/  FSEL R71, R120, -INF , !P1 ;  /* 0xff80000078477808 */ /* 0x000fc40004800000 */
[----:B------:R-:W-:Y:S02]  /*2710*/  FSEL R121, R121, -INF , !P2 ;  /* 0xff80000079797808 */ /* 0x000fe40005000000 */
[----:B------:R-:W-:Y:S02]  /*2720*/  FMNMX R68, R69, R125, !PT ;  /* 0x0000007d45447209 */ /* 0x000fe40007800000 */
[CC--:B------:R-:W-:Y:S02]  /*2730*/  ISETP.GT.U32.AND P1, PT, R77.reuse, R146.reuse, PT ;  /* 0x000000924d00720c */ /* 0x0c0fe40003f24070 */
[----:B------:R-:W-:Y:S01]  /*2740*/  ISETP.GE.U32.AND P2, PT, R77, R146, PT ;  /* 0x000000924d00720c */ /* 0x000fe20003f46070 */
[----:B------:R-:W-:Y:S01]  /*2750*/  FMUL R126, R126, c[0x0][0x188] ;  /* 0x000062007e7e7a20 */ /* 0x000fe20000400000 */
[----:B------:R-:W-:Y:S01]  /*2760*/  FMNMX R68, R71, R68, !PT ;  /* 0x0000004447447209 */ /* 0x000fe20007800000 */
[----:B------:R-:W-:Y:S01]  /*2770*/  FMUL R127, R127, c[0x0][0x188] ;  /* 0x000062007f7f7a20 */ /* 0x000fe20000400000 */
[----:B------:R-:W-:-:S02]  /*2780*/  ISETP.GT.U32.AND.EX P1, PT, R70, RZ, PT, P1 ;  /* 0x000000ff4600720c */ /* 0x000fc40003f24110 */
[----:B------:R-:W-:Y:S01]  /*2790*/  ISETP.GE.U32.AND.EX P2, PT, R70, RZ, PT, P2 ;  /* 0x000000ff4600720c */ /* 0x000fe20003f46120 */
[----:B------:R-:W-:Y:S01]  /*27a0*/  FMUL R122, R122, c[0x0][0x188] ;  /* 0x000062007a7a7a20 */ /* 0x000fe20000400000 */
[----:B------:R-:W-:Y:S02]  /*27b0*/  FMNMX R68, R121, R68, !PT ;  /* 0x0000004479447209 */ /* 0x000fe40007800000 */
[----:B------:R-:W-:Y:S02]  /*27c0*/  ISETP.GT.U32.AND P3, PT, R73, R146, PT ;  /* 0x000000924900720c */ /* 0x000fe40003f64070 */
[----:B------:R-:W-:Y:S02]  /*27d0*/  FSEL R126, R126, -INF , !P1 ;  /* 0xff8000007e7e7808 */ /* 0x000fe40004800000 */
[----:B------:R-:W-:Y:S01]  /*27e0*/  FSEL R127, R127, -INF , !P2 ;  /* 0xff8000007f7f7808 */ /* 0x000fe20005000000 */
[----:B------:R-:W-:Y:S01]  /*27f0*/  FMUL R123, R123, c[0x0][0x188] ;  /* 0x000062007b7b7a20 */ /* 0x000fe20000400000 */
[----:B------:R-:W-:Y:S01]  /*2800*/  ISETP.GT.U32.AND.EX P1, PT, R72, RZ, PT, P3 ;  /* 0x000000ff4800720c */ /* 0x000fe20003f24130 */
[----:B------:R-:W0:Y:S01]  /*2810*/  SHFL.BFLY PT, R75, R68, 0x2, 0x1f ;  /* 0x0c401f00444b7f89 */ /* 0x000e2200000e0000 */
[----:B------:R-:W-:-:S02]  /*2820*/  FSEL R122, R122, -INF , !P0 ;  /* 0xff8000007a7a7808 */ /* 0x000fc40004000000 */
[----:B------:R-:W-:Y:S02]  /*2830*/  FMNMX R73, R126, R127, !PT ;  /* 0x0000007f7e497209 */ /* 0x000fe40007800000 */
[----:B------:R-:W-:Y:S02]  /*2840*/  FSEL R72, R123, -INF , !P1 ;  /* 0xff8000007b487808 */ /* 0x000fe40004800000 */
[----:B------:R-:W-:-:S04]  /*2850*/  FMNMX R73, R122, R73, !PT ;  /* 0x000000497a497209 */ /* 0x000fc80007800000 */
[----:B------:R-:W-:-:S05]  /*2860*/  FMNMX R73, R72, R73, !PT ;  /* 0x0000004948497209 */ /* 0x000fca0007800000 */
[----:B------:R-:W1:Y:S01]  /*2870*/  SHFL.BFLY PT, R70, R73, 0x2, 0x1f ;  /* 0x0c401f0049467f89 */ /* 0x000e6200000e0000 */
[----:B0-----:R-:W-:-:S05]  /*2880*/  FMNMX R75, R68, R75, !PT ;  /* 0x0000004b444b7209 */ /* 0x001fca0007800000 */
[----:B------:R-:W0:Y:S01]  /*2890*/  SHFL.BFLY PT, R68, R75, 0x1, 0x1f ;  /* 0x0c201f004b447f89 */ /* 0x000e2200000e0000 */
[----:B-1----:R-:W-:-:S05]  /*28a0*/  FMNMX R70, R73, R70, !PT ;  /* 0x0000004649467209 */ /* 0x002fca0007800000 */
[----:B------:R-:W1:Y:S04]  /*28b0*/  SHFL.BFLY PT, R77, R70, 0x1, 0x1f ;  /* 0x0c201f00464d7f89 */ /* 0x000e6800000e0000 */
        /* <DEDUP_REMOVED lines=8> */
[----:B------:R-:W-:Y:S01]  /*2940*/  BAR.SYNC.DEFER_BLOCKING 0x0 ;  /* 0x0000000000007b1d */ /* 0x000fe20000010000 */
[----:B0-----:R-:W-:-:S04]  /*2950*/  FMNMX R68, R75, R68, !PT ;  /* 0x000000444b447209 */ /* 0x001fc80007800000 */
[----:B------:R-:W-:Y:S02]  /*2960*/  FMNMX R84, R68, R151, !PT ;  /* 0x0000009744547209 */ /* 0x000fe40007800000 */
[----:B-1----:R-:W-:-:S03]  /*2970*/  FMNMX R77, R70, R77, !PT ;  /* 0x0000004d464d7209 */ /* 0x002fc60007800000 */
[--C-:B------:R-:W-:Y:S02]  /*2980*/  FADD R69, R69, -R84.reuse ;  /* 0x8000005445457221 */ /* 0x100fe40000000000 */
[--C-:B------:R-:W-:Y:S02]  /*2990*/  FADD R71, R71, -R84.reuse ;  /* 0x8000005447477221 */ /* 0x100fe40000000000 */
[----:B------:R-:W-:Y:S02]  /*29a0*/  FADD R68, -R84, R151 ;  /* 0x0000009754447221 */ /* 0x000fe40000000100 */
[----:B------:R-:W-:Y:S02]  /*29b0*/  FMUL R69, R69, 1.4426950216293334961 ;  /* 0x3fb8aa3b45457820 */ /* 0x000fe40000400000 */
[----:B------:R-:W-:Y:S02]  /*29c0*/  FMUL R71, R71, 1.4426950216293334961 ;  /* 0x3fb8aa3b47477820 */ /* 0x000fe40000400000 */
[----:B------:R-:W-:Y:S01]  /*29d0*/  FMUL R68, R68, 1.4426950216293334961 ;  /* 0x3fb8aa3b44447820 */ /* 0x000fe20000400000 */
[----:B------:R-:W-:Y:S01]  /*29e0*/  FMNMX R85, R77, R150, !PT ;  /* 0x000000964d557209 */ /* 0x000fe20007800000 */
[----:B------:R-:W-:Y:S01]  /*29f0*/  MUFU.EX2 R87, R69 ;  /* 0x0000004500577308 */ /* 0x000fe20000000800 */
[----:B------:R-:W-:Y:S01]  /*2a00*/  FADD R121, R121, -R84 ;  /* 0x8000005479797221 */ /* 0x000fe20000000000 */
[----:B------:R-:W-:Y:S02]  /*2a10*/  LDSM.16.M88.4 R80, [R142+0x8200] ;  /* 0x008200008e50783b */ /* 0x000fe40000000200 */
[----:B------:R-:W-:-:S04]  /*2a20*/  FADD R72, R72, -R85 ;  /* 0x8000005548487221 */ /* 0x000fc80000000000 */
[----:B------:R-:W-:Y:S01]  /*2a30*/  MUFU.EX2 R123, R71 ;  /* 0x00000047007b7308 */ /* 0x000fe20000000800 */
[----:B------:R-:W-:-:S07]  /*2a40*/  FMUL R121, R121, 1.4426950216293334961 ;  /* 0x3fb8aa3b79797820 */ /* 0x000fce0000400000 */
[----:B------:R0:W1:Y:S01]  /*2a50*/  MUFU.EX2 R86, R68 ;  /* 0x0000004400567308 */ /* 0x0000620000000800 */
[----:B------:R-:W-:Y:S01]  /*2a60*/  FMUL R76, R72, 1.4426950216293334961 ;  /* 0x3fb8aa3b484c7820 */ /* 0x000fe20000400000 */
[----:B0-----:R-:W0:Y:S01]  /*2a70*/  LDSM.16.M88.4 R68, [R142+0x8000] ;  /* 0x008000008e44783b */ /* 0x001e220000000200 */
[--C-:B------:R-:W-:Y:S02]  /*2a80*/  FADD R126, R126, -R85.reuse ;  /* 0x800000557e7e7221 */ /* 0x100fe40000000000 */
[--C-:B------:R-:W-:Y:S02]  /*2a90*/  FADD R127, R127, -R85.reuse ;  /* 0x800000557f7f7221 */ /* 0x100fe40000000000 */
[----:B------:R-:W-:Y:S01]  /*2aa0*/  FADD R122, R122, -R85 ;  /* 0x800000557a7a7221 */ /* 0x000fe20000000000 */
[----:B------:R-:W-:Y:S01]  /*2ab0*/  MUFU.EX2 R124, R121 ;  /* 0x00000079007c7308 */ /* 0x000fe20000000800 */
[----:B------:R-:W-:Y:S02]  /*2ac0*/  FADD R125, R125, -R84 ;  /* 0x800000547d7d7221 */ /* 0x000fe40000000000 */
[----:B------:R-:W-:-:S02]  /*2ad0*/  FADD R73, -R85, R150 ;  /* 0x0000009655497221 */ /* 0x000fc40000000100 */
[----:B------:R-:W-:Y:S02]  /*2ae0*/  FMUL R126, R126, 1.4426950216293334961 ;  /* 0x3fb8aa3b7e7e7820 */ /* 0x000fe40000400000 */
[----:B------:R-:W-:Y:S01]  /*2af0*/  FMUL R127, R127, 1.4426950216293334961 ;  /* 0x3fb8aa3b7f7f7820 */ /* 0x000fe20000400000 */
[----:B------:R2:W-:Y:S01]  /*2b00*/  MUFU.EX2 R121, R76 ;  /* 0x0000004c00797308 */ /* 0x0005e20000000800 */
[----:B------:R-:W-:Y:S02]  /*2b10*/  FMUL R122, R122, 1.4426950216293334961 ;  /* 0x3fb8aa3b7a7a7820 */ /* 0x000fe40000400000 */
[----:B------:R-:W-:Y:S02]  /*2b20*/  FMUL R125, R125, 1.4426950216293334961 ;  /* 0x3fb8aa3b7d7d7820 */ /* 0x000fe40000400000 */
[----:B------:R-:W-:Y:S01]  /*2b30*/  FMUL R75, R73, 1.4426950216293334961 ;  /* 0x3fb8aa3b494b7820 */ /* 0x000fe20000400000 */
[----:B--2---:R-:W2:Y:S02]  /*2b40*/  LDSM.16.M88.4 R76, [R142+0x8400] ;  /* 0x008400008e4c783b */ /* 0x004ea40000000200 */
[----:B------:R-:W3:Y:S08]  /*2b50*/  MUFU.EX2 R120, R125 ;  /* 0x0000007d00787308 */ /* 0x000ef00000000800 */
[----:B------:R-:W-:Y:S08]  /*2b60*/  MUFU.EX2 R126, R126 ;  /* 0x0000007e007e7308 */ /* 0x000ff00000000800 */
[----:B------:R-:W4:Y:S08]  /*2b70*/  MUFU.EX2 R127, R127 ;  /* 0x0000007f007f7308 */ /* 0x000f300000000800 */
[----:B------:R-:W5:Y:S08]  /*2b80*/  MUFU.EX2 R122, R122 ;  /* 0x0000007a007a7308 */ /* 0x000f700000000800 */
[----:B------:R5:W0:Y:S01]  /*2b90*/  MUFU.EX2 R150, R75 ;  /* 0x0000004b00967308 */ /* 0x000a220000000800 */
[----:B-1----:R-:W-:Y:S01]  /*2ba0*/  FMUL R4, R86, R4 ;  /* 0x0000000456047220 */ /* 0x002fe20000400000 */
[----:B---3--:R-:W-:Y:S01]  /*2bb0*/  F2FP.PACK_AB R72, R120, R87 ;  /* 0x000000577848723e */ /* 0x008fe200000000ff */
[C---:B------:R-:W-:Y:S01]  /*2bc0*/  FMUL R5, R86.reuse, R5 ;  /* 0x0000000556057220 */ /* 0x040fe20000400000 */
[----:B----4-:R-:W-:Y:S01]  /*2bd0*/  F2FP.PACK_AB R73, R127, R126 ;  /* 0x0000007e7f49723e */ /* 0x010fe200000000ff */
[----:B------:R-:W-:Y:S01]  /*2be0*/  FMUL R8, R86, R8 ;  /* 0x0000000856087220 */ /* 0x000fe20000400000 */
[----:B------:R-:W-:Y:S01]  /*2bf0*/  F2FP.PACK_AB R74, R124, R123 ;  /* 0x0000007b7c4a723e */ /* 0x000fe200000000ff */
[----:B------:R-:W-:Y:S01]  /*2c00*/  FMUL R9, R86, R9 ;  /* 0x0000000956097220 */ /* 0x000fe20000400000 */
[----:B-----5:R-:W-:Y:S01]  /*2c10*/  F2FP.PACK_AB R75, R121, R122 ;  /* 0x0000007a794b723e */ /* 0x020fe200000000ff */
[----:B0-----:R-:W-:-:S02]  /*2c20*/  FMUL R6, R150, R6 ;  /* 0x0000000696067220 */ /* 0x001fc40000400000 */
[C---:B------:R-:W-:Y:S02]  /*2c30*/  FMUL R7, R150.reuse, R7 ;  /* 0x0000000796077220 */ /* 0x040fe40000400000 */
[C---:B------:R-:W-:Y:S02]  /*2c40*/  FMUL R10, R150.reuse, R10 ;  /* 0x0000000a960a7220 */ /* 0x040fe40000400000 */
[----:B------:R-:W-:-:S03]  /*2c50*/  FMUL R11, R150, R11 ;  /* 0x0000000b960b7220 */ /* 0x000fc60000400000 */
[----:B------:R-:W-:Y:S01]  /*2c60*/  HMMA.16816.F32 R4, R72, R68, R4 ;  /* 0x000000444804723c */ /* 0x000fe20000001804 */
[C---:B------:R-:W-:Y:S02]  /*2c70*/  FMUL R20, R86.reuse, R20 ;  /* 0x0000001456147220 */ /* 0x040fe40000400000 */
[----:B------:R-:W-:-:S05]  /*2c80*/  FMUL R21, R86, R21 ;  /* 0x0000001556157220 */ /* 0x000fca0000400000 */
[----:B------:R-:W-:Y:S01]  /*2c90*/  HMMA.16816.F32 R8, R72, R70, R8 ;  /* 0x000000464808723c */ /* 0x000fe20000001808 */
[----:B------:R-:W0:Y:S01]  /*2ca0*/  LDSM.16.M88.4 R68, [R142+0x8600] ;  /* 0x008600008e44783b */ /* 0x000e220000000200 */
[C---:B------:R-:W-:Y:S02]  /*2cb0*/  FMUL R22, R150.reuse, R22 ;  /* 0x0000001696167220 */ /* 0x040fe40000400000 */
[----:B------:R-:W-:Y:S02]  /*2cc0*/  FMUL R23, R150, R23 ;  /* 0x0000001796177220 */ /* 0x000fe40000400000 */
[C---:B------:R-:W-:Y:S02]  /*2cd0*/  FMUL R24, R86.reuse, R24 ;  /* 0x0000001856187220 */ /* 0x040fe40000400000 */
[----:B------:R-:W-:Y:S02]  /*2ce0*/  FMUL R25, R86, R25 ;  /* 0x0000001956197220 */ /* 0x000fe40000400000 */
[----:B------:R-:W-:-:S02]  /*2cf0*/  FMUL R26, R150, R26 ;  /* 0x0000001a961a7220 */ /* 0x000fc40000400000 */
[----:B------:R-:W-:Y:S01]  /*2d00*/  FMUL R27, R150, R27 ;  /* 0x0000001b961b7220 */ /* 0x000fe20000400000 */
[C---:B--2---:R-:W-:Y:S08]  /*2d10*/  HMMA.16816.F32 R20, R72.reuse, R76, R20 ;  /* 0x0000004c4814723c */ /* 0x044ff00000001814 */
[----:B------:R-:W-:Y:S01]  /*2d20*/  HMMA.16816.F32 R24, R72, R78, R24 ;  /* 0x0000004e4818723c */ /* 0x000fe20000001818 */
[----:B------:R-:W1:Y:S01]  /*2d30*/  LDSM.16.M88.4 R76, [R142+0x8a00] ;  /* 0x008a00008e4c783b */ /* 0x000e620000000200 */
[----:B------:R-:W-:-:S02]  /*2d40*/  FMUL R12, R86, R12 ;  /* 0x0000000c560c7220 */ /* 0x000fc40000400000 */
[----:B------:R-:W-:Y:S02]  /*2d50*/  FMUL R13, R86, R13 ;  /* 0x0000000d560d7220 */ /* 0x000fe40000400000 */
[C---:B------:R-:W-:Y:S02]  /*2d60*/  FMUL R14, R150.reuse, R14 ;  /* 0x0000000e960e7220 */ /* 0x040fe40000400000 */
[----:B------:R-:W-:Y:S02]  /*2d70*/  FMUL R15, R150, R15 ;  /* 0x0000000f960f7220 */ /* 0x000fe40000400000 */
[C---:B------:R-:W-:Y:S02]  /*2d80*/  FMUL R16, R86.reuse, R16 ;  /* 0x0000001056107220 */ /* 0x040fe40000400000 */
[----:B------:R-:W-:Y:S02]  /*2d90*/  FMUL R17, R86, R17 ;  /* 0x0000001156117220 */ /* 0x000fe40000400000 */
[----:B------:R-:W-:-:S02]  /*2da0*/  FMUL R18, R150, R18 ;  /* 0x0000001296127220 */ /* 0x000fc40000400000 */
[----:B------:R-:W-:Y:S01]  /*2db0*/  FMUL R19, R150, R19 ;  /* 0x0000001396137220 */ /* 0x000fe20000400000 */
[----:B------:R-:W-:Y:S01]  /*2dc0*/  HMMA.16816.F32 R12, R72, R80, R12 ;  /* 0x00000050480c723c */ /* 0x000fe2000000180c */
[----:B------:R-:W-:-:S07]  /*2dd0*/  FMUL R28, R86, R28 ;  /* 0x0000001c561c7220 */ /* 0x000fce0000400000 */
[----:B------:R-:W-:Y:S01]  /*2de0*/  HMMA.16816.F32 R16, R72, R82, R16 ;  /* 0x000000524810723c */ /* 0x000fe20000001810 */
[----:B------:R-:W2:Y:S01]  /*2df0*/  LDSM.16.M88.4 R80, [R142+0x8800] ;  /* 0x008800008e50783b */ /* 0x000ea20000000200 */
[----:B------:R-:W-:Y:S02]  /*2e00*/  FMUL R29, R86, R29 ;  /* 0x0000001d561d7220 */ /* 0x000fe40000400000 */
[C---:B------:R-:W-:Y:S02]  /*2e10*/  FMUL R30, R150.reuse, R30 ;  /* 0x0000001e961e7220 */ /* 0x040fe40000400000 */
[----:B------:R-:W-:Y:S02]  /*2e20*/  FMUL R31, R150, R31 ;  /* 0x0000001f961f7220 */ /* 0x000fe40000400000 */
[C---:B------:R-:W-:Y:S02]  /*2e30*/  FMUL R32, R86.reuse, R32 ;  /* 0x0000002056207220 */ /* 0x040fe40000400000 */
[----:B------:R-:W-:-:S02]  /*2e40*/  FMUL R33, R86, R33 ;  /* 0x0000002156217220 */ /* 0x000fc40000400000 */
[C---:B------:R-:W-:Y:S02]  /*2e50*/  FMUL R34, R150.reuse, R34 ;  /* 0x0000002296227220 */ /* 0x040fe40000400000 */
[----:B------:R-:W-:Y:S01]  /*2e60*/  FMUL R35, R150, R35 ;  /* 0x0000002396237220 */ /* 0x000fe20000400000 */
[----:B0-----:R-:W-:Y:S01]  /*2e70*/  HMMA.16816.F32 R28, R72, R68, R28 ;  /* 0x00000044481c723c */ /* 0x001fe2000000181c */
[----:B------:R-:W-:Y:S02]  /*2e80*/  FADD R127, R126, R127 ;  /* 0x0000007f7e7f7221 */ /* 0x000fe40000000000 */
[----:B------:R-:W-:-:S05]  /*2e90*/  FADD R120, R87, R120 ;  /* 0x0000007857787221 */ /* 0x000fca0000000000 */
[----:B------:R-:W-:Y:S01]  /*2ea0*/  HMMA.16816.F32 R32, R72, R70, R32 ;  /* 0x000000464820723c */ /* 0x000fe20000001820 */
[----:B------:R-:W-:Y:S01]  /*2eb0*/  LDSM.16.M88.4 R68, [R142+0x8c00] ;  /* 0x008c00008e44783b */ /* 0x000fe20000000200 */
[----:B------:R-:W-:Y:S02]  /*2ec0*/  FADD R122, R122, R127 ;  /* 0x0000007f7a7a7221 */ /* 0x000fe40000000000 */
[C---:B------:R-:W-:Y:S02]  /*2ed0*/  FMUL R44, R86.reuse, R44 ;  /* 0x0000002c562c7220 */ /* 0x040fe40000400000 */
[----:B------:R-:W-:Y:S02]  /*2ee0*/  FMUL R45, R86, R45 ;  /* 0x0000002d562d7220 */ /* 0x000fe40000400000 */
[C---:B------:R-:W-:Y:S02]  /*2ef0*/  FMUL R46, R150.reuse, R46 ;  /* 0x0000002e962e7220 */ /* 0x040fe40000400000 */
[----:B------:R-:W-:-:S02]  /*2f00*/  FMUL R47, R150, R47 ;  /* 0x0000002f962f7220 */ /* 0x000fc40000400000 */
[----:B------:R-:W-:Y:S02]  /*2f10*/  FADD R123, R123, R120 ;  /* 0x000000787b7b7221 */ /* 0x000fe40000000000 */
[----:B------:R-:W-:Y:S02]  /*2f20*/  FADD R122, R121, R122 ;  /* 0x0000007a797a7221 */ /* 0x000fe40000000000 */
[----:B------:R-:W-:Y:S01]  /*2f30*/  FADD R123, R124, R123 ;  /* 0x0000007b7c7b7221 */ /* 0x000fe20000000000 */
[----:B-1----:R-:W-:Y:S02]  /*2f40*/  HMMA.16816.F32 R44, R72, R76, R44 ;  /* 0x0000004c482c723c */ /* 0x002fe4000000182c */
[----:B------:R-:W0:Y:S04]  /*2f50*/  SHFL.BFLY PT, R77, R122, 0x2, 0x1f ;  /* 0x0c401f007a4d7f89 */ /* 0x000e2800000e0000 */
[----:B------:R-:W1:Y:S01]  /*2f60*/  SHFL.BFLY PT, R76, R123, 0x2, 0x1f ;  /* 0x0c401f007b4c7f89 */ /* 0x000e6200000e0000 */
        /* <DEDUP_REMOVED lines=8> */
[----:B--2---:R-:W-:Y:S01]  /*2ff0*/  HMMA.16816.F32 R36, R72, R80, R36 ;  /* 0x000000504824723c */ /* 0x004fe20000001824 */
[----:B------:R-:W-:-:S07]  /*3000*/  FMUL R52, R86, R52 ;  /* 0x0000003456347220 */ /* 0x000fce0000400000 */
[----:B------:R-:W-:Y:S01]  /*3010*/  HMMA.16816.F32 R40, R72, R82, R40 ;  /* 0x000000524828723c */ /* 0x000fe20000001828 */
[----:B------:R-:W-:Y:S01]  /*3020*/  LDSM.16.M88.4 R80, [R142+0x8e00] ;  /* 0x008e00008e50783b */ /* 0x000fe20000000200 */
[----:B------:R-:W-:Y:S02]  /*3030*/  FMUL R53, R86, R53 ;  /* 0x0000003556357220 */ /* 0x000fe40000400000 */
[C---:B------:R-:W-:Y:S02]  /*3040*/  FMUL R54, R150.reuse, R54 ;  /* 0x0000003696367220 */ /* 0x040fe40000400000 */
[----:B------:R-:W-:Y:S02]  /*3050*/  FMUL R55, R150, R55 ;  /* 0x0000003796377220 */ /* 0x000fe40000400000 */
[----:B0-----:R-:W-:Y:S02]  /*3060*/  FADD R77, R122, R77 ;  /* 0x0000004d7a4d7221 */ /* 0x001fe40000000000 */
[----:B-1----:R-:W-:Y:S01]  /*3070*/  FADD R76, R123, R76 ;  /* 0x0000004c7b4c7221 */ /* 0x002fe20000000000 */
[----:B------:R-:W-:-:S02]  /*3080*/  UIADD3 UR4, UP0, UR4, 0x10, URZ ;  /* 0x0000001004047890 */ /* 0x000fc4000ff1e03f */
[----:B------:R-:W-:Y:S01]  /*3090*/  HMMA.16816.F32 R52, R72, R68, R52 ;  /* 0x000000444834723c */ /* 0x000fe20000001834 */
[----:B------:R-:W0:Y:S01]  /*30a0*/  SHFL.BFLY PT, R68, R77, 0x1, 0x1f ;  /* 0x0c201f004d447f89 */ /* 0x000e2200000e0000 */
[C---:B------:R-:W-:Y:S02]  /*30b0*/  FMUL R56, R86.reuse, R56 ;  /* 0x0000003856387220 */ /* 0x040fe40000400000 */
[----:B------:R-:W-:Y:S01]  /*30c0*/  FMUL R57, R86, R57 ;  /* 0x0000003956397220 */ /* 0x000fe20000400000 */
[----:B------:R-:W1:Y:S01]  /*30d0*/  SHFL.BFLY PT, R69, R76, 0x1, 0x1f ;  /* 0x0c201f004c457f89 */ /* 0x000e6200000e0000 */
[C---:B------:R-:W-:Y:S02]  /*30e0*/  FMUL R58, R150.reuse, R58 ;  /* 0x0000003a963a7220 */ /* 0x040fe40000400000 */
[----:B------:R-:W-:Y:S01]  /*30f0*/  FMUL R59, R150, R59 ;  /* 0x0000003b963b7220 */ /* 0x000fe20000400000 */
[----:B------:R-:W-:Y:S01]  /*3100*/  UIADD3.X UR5, URZ, UR5, URZ, UP0, !UPT ;  /* 0x000000053f057290 */ /* 0x000fe200087fe43f */
[----:B------:R-:W-:-:S05]  /*3110*/  ISETP.LE.U32.AND P0, PT, R148, UR4, PT ;  /* 0x0000000494007c0c */ /* 0x000fca000bf03070 */
[----:B------:R-:W-:Y:S07]  /*3120*/  HMMA.16816.F32 R56, R72, R70, R56 ;  /* 0x000000464838723c */ /* 0x000fee0000001838 */
[----:B------:R-:W-:-:S05]  /*3130*/  IMAD.U32 R71, RZ, RZ, UR5 ;  /* 0x00000005ff477e24 */ /* 0x000fca000f8e00ff */
[----:B------:R-:W-:Y:S01]  /*3140*/  ISETP.GE.U32.AND.EX P0, PT, R71, RZ, PT, P0 ;  /* 0x000000ff4700720c */ /* 0x000fe20003f06100 */
[C---:B------:R-:W-:Y:S02]  /*3150*/  FMUL R48, R86.reuse, R48 ;  /* 0x0000003056307220 */ /* 0x040fe40000400000 */
[----:B------:R-:W-:Y:S02]  /*3160*/  FMUL R49, R86, R49 ;  /* 0x0000003156317220 */ /* 0x000fe40000400000 */
[C---:B------:R-:W-:Y:S02]  /*3170*/  FMUL R50, R150.reuse, R50 ;  /* 0x0000003296327220 */ /* 0x040fe40000400000 */
[----:B------:R-:W-:Y:S02]  /*3180*/  FMUL R51, R150, R51 ;  /* 0x0000003396337220 */ /* 0x000fe40000400000 */
[C---:B------:R-:W-:Y:S02]  /*3190*/  FMUL R60, R86.reuse, R60 ;  /* 0x0000003c563c7220 */ /* 0x040fe40000400000 */
[----:B------:R-:W-:-:S02]  /*31a0*/  FMUL R61, R86, R61 ;  /* 0x0000003d563d7220 */ /* 0x000fc40000400000 */
[C---:B------:R-:W-:Y:S02]  /*31b0*/  FMUL R62, R150.reuse, R62 ;  /* 0x0000003e963e7220 */ /* 0x040fe40000400000 */
[----:B------:R-:W-:Y:S02]  /*31c0*/  FMUL R63, R150, R63 ;  /* 0x0000003f963f7220 */ /* 0x000fe40000400000 */
[C---:B------:R-:W-:Y:S02]  /*31d0*/  FMUL R64, R86.reuse, R64 ;  /* 0x0000004056407220 */ /* 0x040fe40000400000 */
[----:B------:R-:W-:Y:S02]  /*31e0*/  FMUL R65, R86, R65 ;  /* 0x0000004156417220 */ /* 0x000fe40000400000 */
[C---:B------:R-:W-:Y:S02]  /*31f0*/  FMUL R66, R150.reuse, R66 ;  /* 0x0000004296427220 */ /* 0x040fe40000400000 */
[----:B------:R-:W-:Y:S01]  /*3200*/  FMUL R67, R150, R67 ;  /* 0x0000004396437220 */ /* 0x000fe20000400000 */
[----:B------:R-:W-:Y:S01]  /*3210*/  MOV R70, 0x10 ;  /* 0x0000001000467802 */ /* 0x000fe20000000f00 */
[----:B0-----:R-:W-:Y:S01]  /*3220*/  FADD R68, R77, R68 ;  /* 0x000000444d447221 */ /* 0x001fe20000000000 */
[----:B------:R-:W-:Y:S01]  /*3230*/  HMMA.16816.F32 R48, R72, R78, R48 ;  /* 0x0000004e4830723c */ /* 0x000fe20000001830 */
[----:B-1----:R-:W-:-:S02]  /*3240*/  FADD R69, R76, R69 ;  /* 0x000000454c457221 */ /* 0x002fc40000000000 */
[----:B------:R-:W-:Y:S02]  /*3250*/  FFMA R147, R150, R147, R68 ;  /* 0x0000009396937223 */ /* 0x000fe40000000044 */
[----:B------:R-:W-:-:S03]  /*3260*/  IMAD R133, R70, c[0x0][0x1b4], R133 ;  /* 0x00006d0046857a24 */ /* 0x000fc600078e0285 */
[----:B------:R-:W-:Y:S01]  /*3270*/  HMMA.16816.F32 R60, R72, R80, R60 ;  /* 0x00000050483c723c */ /* 0x000fe2000000183c */
[----:B------:R-:W-:Y:S02]  /*3280*/  IMAD R143, R70, c[0x0][0x1a4], R143 ;  /* 0x00006900468f7a24 */ /* 0x000fe400078e028f */
[----:B------:R-:W-:Y:S02]  /*3290*/  FFMA R135, R86, R135, R69 ;  /* 0x0000008756877223 */ /* 0x000fe40000000045 */
[----:B------:R-:W-:-:S03]  /*32a0*/  IMAD.MOV.U32 R151, RZ, RZ, R84 ;  /* 0x000000ffff977224 */ /* 0x000fc600078e0054 */
[----:B------:R-:W-:Y:S01]  /*32b0*/  HMMA.16816.F32 R64, R72, R82, R64 ;  /* 0x000000524840723c */ /* 0x000fe20000001840 */
[----:B------:R-:W-:Y:S01]  /*32c0*/  IMAD.MOV.U32 R150, RZ, RZ, R85 ;  /* 0x000000ffff967224 */ /* 0x000fe200078e0055 */
[----:B------:R-:W-:Y:S01]  /*32d0*/  @P0 CALL.REL.NOINC `(.L_x_1) ;  /* 0x0000001000000944 */ /* 0x000fe20003c00000 */
[----:B------:R-:W-:Y:S05]  /*32e0*/  BRA `(.L_x_2) ;  /* 0xffffede000007947 */ /* 0x000fea000383ffff */
.L_x_1:
[----:B------:R-:W-:-:S08]  /*32f0*/  NOP ;  /* 0x0000000000007918 */ /* 0x000fd00000000000 */
[----:B------:R-:W-:Y:S01]  /*3300*/  MOV R2, R84 ;  /* 0x0000005400027202 */ /* 0x000fe20000000f00 */
[----:B------:R-:W-:-:S07]  /*3310*/  IMAD.MOV.U32 R3, RZ, RZ, R85 ;  /* 0x000000ffff037224 */ /* 0x000fce00078e0055 */
.L_x_0:
[----:B------:R-:W-:Y:S01]  /*3320*/  MOV R143, R4 ;  /* 0x00000004008f7202 */ /* 0x000fe20000000f00 */
[C---:B------:R-:W-:Y:S01]  /*3330*/  FMUL R4, R135.reuse, 8388608 ;  /* 0x4b00000087047820 */ /* 0x040fe20000400000 */
[----:B------:R-:W-:Y:S01]  /*3340*/  FSETP.GEU.AND P2, PT, R135, 1.175494350822287508e-38, PT ;  /* 0x008000008700780b */ /* 0x000fe20003f4e000 */
[----:B------:R-:W-:Y:S01]  /*3350*/  IMAD.MOV.U32 R141, RZ, RZ, R5 ;  /* 0x000000ffff8d7224 */ /* 0x000fe200078e0005 */
[C---:B------:R-:W-:Y:S01]  /*3360*/  FSETP.GEU.AND P3, PT, R147.reuse, 1.175494350822287508e-38, PT ;  /* 0x008000009300780b */ /* 0x040fe20003f6e000 */
[----:B------:R-:W-:Y:S01]  /*3370*/  FMUL R5, R147, 8388608 ;  /* 0x4b00000093057820 */ /* 0x000fe20000400000 */
[----:B------:R-:W-:Y:S01]  /*3380*/  FSEL R78, R4, R135, !P2 ;  /* 0x00000087044e7208 */ /* 0x000fe20005000000 */
[----:B------:R-:W-:Y:S01]  /*3390*/  IMAD.MOV.U32 R131, RZ, RZ, R8 ;  /* 0x000000ffff837224 */ /* 0x000fe200078e0008 */
[----:B------:R-:W-:Y:S01]  /*33a0*/  SHF.L.U32 R8, R0, 0x2, RZ ;  /* 0x0000000200087819 */ /* 0x000fe200000006ff */
[----:B------:R-:W-:Y:S01]  /*33b0*/  IMAD R136, R136, 0x2, R137 ;  /* 0x0000000288887824 */ /* 0x000fe200078e0289 */
[----:B------:R-:W-:Y:S01]  /*33c0*/  IADD3 R4, R78, -0x3f3504f3, RZ ;  /* 0xc0cafb0d4e047810 */ /* 0x000fe20007ffe0ff */
[----:B------:R-:W-:Y:S01]  /*33d0*/  IMAD.MOV.U32 R137, RZ, RZ, R6 ;  /* 0x000000ffff897224 */ /* 0x000fe200078e0006 */
[----:B------:R-:W-:Y:S01]  /*33e0*/  FSEL R145, R5, R147, !P3 ;  /* 0x0000009305917208 */ /* 0x000fe20005800000 */
[----:B------:R-:W-:Y:S01]  /*33f0*/  IMAD R6, R118, c[0x0][0x1c0], RZ ;  /* 0x0000700076067a24 */ /* 0x000fe200078e02ff */
[----:B------:R-:W-:Y:S01]  /*3400*/  LOP3.LUT R5, R4, 0xff800000, RZ, 0xc0, !PT ;  /* 0xff80000004057812 */ /* 0x000fe200078ec0ff */
[----:B------:R-:W-:Y:S01]  /*3410*/  IMAD.MOV.U32 R129, RZ, RZ, R9 ;  /* 0x000000ffff817224 */ /* 0x000fe200078e0009 */
[----:B------:R-:W-:Y:S01]  /*3420*/  MOV R127, R10 ;  /* 0x0000000a007f7202 */ /* 0x000fe20000000f00 */
[----:B------:R-:W-:Y:S01]  /*3430*/  IMAD R10, R119, c[0x0][0x1c4], RZ ;  /* 0x00007100770a7a24 */ /* 0x000fe200078e02ff */
[----:B------:R-:W-:Y:S01]  /*3440*/  IADD3 R4, R145, -0x3f3504f3, RZ ;  /* 0xc0cafb0d91047810 */ /* 0x000fe20007ffe0ff */
[----:B------:R-:W-:Y:S01]  /*3450*/  IMAD.MOV.U32 R109, RZ, RZ, R21 ;  /* 0x000000ffff6d7224 */ /* 0x000fe200078e0015 */
[----:B------:R-:W-:Y:S01]  /*3460*/  LOP3.LUT R9, R8, 0x1c0, RZ, 0xc0, !PT ;  /* 0x000001c008097812 */ /* 0x000fe200078ec0ff */
[----:B------:R-:W-:Y:S01]  /*3470*/  IMAD.SHL.U32 R21, R6, 0x2, RZ ;  /* 0x0000000206157824 */ /* 0x000fe200078e00ff */
[----:B------:R-:W-:Y:S01]  /*3480*/  LOP3.LUT R8, R4, 0xff800000, RZ, 0xc0, !PT ;  /* 0xff80000004087812 */ /* 0x000fe200078ec0ff */
[----:B------:R-:W-:Y:S01]  /*3490*/  IMAD.SHL.U32 R4, R10, 0x2, RZ ;  /* 0x000000020a047824 */ /* 0x000fe200078e00ff */
[----:B------:R-:W-:Y:S01]  /*34a0*/  MOV R133, R7 ;  /* 0x0000000700857202 */ /* 0x000fe20000000f00 */
[----:B------:R-:W-:Y:S01]  /*34b0*/  IMAD.SHL.U32 R7, R0, 0x8, RZ ;  /* 0x0000000800077824 */ /* 0x000fe200078e00ff */
[----:B------:R-:W-:Y:S01]  /*34c0*/  MOV R121, R13 ;  /* 0x0000000d00797202 */ /* 0x000fe20000000f00 */
[----:B------:R-:W-:Y:S01]  /*34d0*/  IMAD.MOV.U32 R125, RZ, RZ, R11 ;  /* 0x000000ffff7d7224 */ /* 0x000fe200078e000b */
[----:B------:R-:W-:Y:S01]  /*34e0*/  IADD3 R21, P4, P5, R4, c[0x0][0x178], R21 ;  /* 0x00005e0004157a10 */ /* 0x000fe20007d9e015 */
[----:B------:R-:W-:Y:S01]  /*34f0*/  IMAD.MOV.U32 R123, RZ, RZ, R12 ;  /* 0x000000ffff7b7224 */ /* 0x000fe200078e000c */
[----:B------:R-:W-:Y:S01]  /*3500*/  FSETP.GT.AND P1, PT, |R147|, 8.50705917302346158658e+37, PT ;  /* 0x7e8000009300780b */ /* 0x000fe20003f24200 */
[C---:B------:R-:W-:Y:S01]  /*3510*/  IMAD.SHL.U32 R12, R0.reuse, 0x200, RZ ;  /* 0x00000200000c7824 */ /* 0x040fe200078e00ff */
[----:B------:R-:W-:Y:S01]  /*3520*/  SHF.R.U32.HI R11, RZ, 0x1, R0 ;  /* 0x00000001ff0b7819 */ /* 0x000fe20000011600 */
[C---:B------:R-:W-:Y:S01]  /*3530*/  IMAD.SHL.U32 R13, R0.reuse, 0x10, RZ ;  /* 0x00000010000d7824 */ /* 0x040fe200078e00ff */
[C---:B------:R-:W-:Y:S01]  /*3540*/  LOP3.LUT P0, RZ, R0.reuse, 0x80, RZ, 0xc0, !PT ;  /* 0x0000008000ff7812 */ /* 0x040fe2000780c0ff */
[----:B------:R-:W-:Y:S01]  /*3550*/  IMAD.MOV.U32 R99, RZ, RZ, R28 ;  /* 0x000000ffff637224 */ /* 0x000fe200078e001c */
[----:B------:R-:W-:Y:S01]  /*3560*/  SHF.L.U32 R4, R0, 0xb, RZ ;  /* 0x0000000b00047819 */ /* 0x000fe200000006ff */
[----:B------:R-:W-:Y:S01]  /*3570*/  IMAD.HI R0, R6, 0x2, RZ ;  /* 0x0000000206007827 */ /* 0x000fe200078e02ff */
[----:B------:R-:W-:Y:S01]  /*3580*/  LOP3.LUT R28, R7, 0x38, RZ, 0xc0, !PT ;  /* 0x00000038071c7812 */ /* 0x000fe200078ec0ff */
[----:B------:R-:W-:Y:S01]  /*3590*/  BAR.SYNC.DEFER_BLOCKING 0x0 ;  /* 0x0000000000007b1d */ /* 0x000fe20000010000 */
[----:B------:R-:W-:Y:S01]  /*35a0*/  FSEL R6, RZ, -23, P3 ;  /* 0xc1b80000ff067808 */ /* 0x000fe20001800000 */
[----:B------:R-:W-:Y:S01]  /*35b0*/  IMAD.MOV.U32 R111, RZ, RZ, R20 ;  /* 0x000000ffff6f7224 */ /* 0x000fe200078e0014 */
[C---:B------:R-:W-:Y:S01]  /*35c0*/  FSETP.GEU.AND P3, PT, |R147|.reuse, 1.175494350822287508e-38, PT ;  /* 0x008000009300780b */ /* 0x040fe20003f6e200 */
[----:B------:R-:W-:Y:S01]  /*35d0*/  @P1 FMUL R147, R147, 0.25 ;  /* 0x3e80000093931820 */ /* 0x000fe20000400000 */
[----:B------:R-:W-:Y:S01]  /*35e0*/  LOP3.LUT R20, R4, 0x3000, RZ, 0xc0, !PT ;  /* 0x0000300004147812 */ /* 0x000fe200078ec0ff */
[----:B------:R-:W0:Y:S01]  /*35f0*/  I2F R7, R5 ;  /* 0x0000000500077306 */ /* 0x000e220000201400 */
[----:B------:R-:W-:Y:S01]  /*3600*/  FSEL R4, RZ, -23, P2 ;  /* 0xc1b80000ff047808 */ /* 0x000fe20001000000 */
[----:B------:R-:W-:Y:S01]  /*3610*/  IMAD.MOV.U32 R103, RZ, RZ, R25 ;  /* 0x000000ffff677224 */ /* 0x000fe200078e0019 */
[----:B------:R-:W-:Y:S01]  /*3620*/  MOV R113, R19 ;  /* 0x0000001300717202 */ /* 0x000fe20000000f00 */
[----:B------:R-:W-:Y:S01]  /*3630*/  IMAD.MOV.U32 R117, RZ, RZ, R15 ;  /* 0x000000ffff757224 */ /* 0x000fe200078e000f */
[----:B------:R-:W-:Y:S01]  /*3640*/  MOV R107, R22 ;  /* 0x00000016006b7202 */ /* 0x000fe20000000f00 */
[----:B------:R-:W-:Y:S01]  /*3650*/  IMAD.MOV.U32 R105, RZ, RZ, R23 ;  /* 0x000000ffff697224 */ /* 0x000fe200078e0017 */
[----:B------:R-:W-:Y:S01]  /*3660*/  MOV R101, R27 ;  /* 0x0000001b00657202 */ /* 0x000fe20000000f00 */
[----:B------:R-:W-:Y:S01]  /*3670*/  IMAD.MOV.U32 R93, RZ, RZ, R31 ;  /* 0x000000ffff5d7224 */ /* 0x000fe200078e001f */
[----:B------:R-:W-:Y:S01]  /*3680*/  MOV R95, R30 ;  /* 0x0000001e005f7202 */ /* 0x000fe20000000f00 */
[----:B------:R-:W-:Y:S01]  /*3690*/  @!P3 FMUL R147, R147, 16777216 ;  /* 0x4b8000009393b820 */ /* 0x000fe20000400000 */
[----:B------:R-:W-:Y:S01]  /*36a0*/  MOV R89, R33 ;  /* 0x0000002100597202 */ /* 0x000fe20000000f00 */
[----:B------:R-:W-:Y:S01]  /*36b0*/  IMAD.MOV.U32 R87, RZ, RZ, R35 ;  /* 0x000000ffff577224 */ /* 0x000fe200078e0023 */
[----:B------:R-:W-:Y:S01]  /*36c0*/  MOV R25, R47 ;  /* 0x0000002f00197202 */ /* 0x000fe20000000f00 */
[----:B------:R-:W-:Y:S01]  /*36d0*/  IMAD.MOV.U32 R73, RZ, RZ, R38 ;  /* 0x000000ffff497224 */ /* 0x000fe200078e0026 */
[----:B------:R-:W-:Y:S01]  /*36e0*/  FSETP.GT.AND P2, PT, |R135|, 8.50705917302346158658e+37, PT ;  /* 0x7e8000008700780b */ /* 0x000fe20003f44200 */
[----:B------:R-:W-:Y:S01]  /*36f0*/  IMAD.MOV.U32 R71, RZ, RZ, R39 ;  /* 0x000000ffff477224 */ /* 0x000fe200078e0027 */
[----:B------:R-:W-:Y:S01]  /*3700*/  LOP3.LUT R11, R11, 0x4, RZ, 0xc0, !PT ;  /* 0x000000040b0b7812 */ /* 0x000fe200078ec0ff */
[----:B------:R-:W-:Y:S01]  /*3710*/  IMAD.MOV.U32 R69, RZ, RZ, R43 ;  /* 0x000000ffff457224 */ /* 0x000fe200078e002b */
[----:B------:R-:W-:Y:S01]  /*3720*/  MOV R83, R37 ;  /* 0x0000002500537202 */ /* 0x000fe20000000f00 */
[----:B------:R-:W-:Y:S01]  /*3730*/  IMAD.MOV.U32 R33, RZ, RZ, R46 ;  /* 0x000000ffff217224 */ /* 0x000fe200078e002e */
[----:B------:R-:W-:Y:S01]  /*3740*/  IADD3 R28, R11, R28, R9 ;  /* 0x0000001c0b1c7210 */ /* 0x000fe20007ffe009 */
[----:B------:R-:W-:Y:S01]  /*3750*/  IMAD.MOV.U32 R97, RZ, RZ, R29 ;  /* 0x000000ffff617224 */ /* 0x000fe200078e001d */
[----:B------:R-:W-:Y:S01]  /*3760*/  MOV R77, R44 ;  /* 0x0000002c004d7202 */ /* 0x000fe20000000f00 */
[----:B0-----:R-:W-:Y:S01]  /*3770*/  FFMA.FTZ R29, R7, 1.1920928955078125e-07, R4 ;  /* 0x34000000071d7823 */ /* 0x001fe20000010004 */
[----:B------:R-:W-:Y:S01]  /*3780*/  MOV R35, R65 ;  /* 0x0000004100237202 */ /* 0x000fe20000000f00 */
[----:B------:R-:W0:Y:S01]  /*3790*/  MUFU.RCP R4, R147 ;  /* 0x0000009300047308 */ /* 0x000e220000001000 */
[----:B------:R-:W-:Y:S01]  /*37a0*/  @P1 FMUL R67, R67, 0.25 ;  /* 0x3e80000043431820 */ /* 0x000fe20000400000 */
[----:B------:R-:W-:Y:S01]  /*37b0*/  MOV R81, R40 ;  /* 0x0000002800517202 */ /* 0x000fe20000000f00 */
[----:B------:R-:W-:Y:S01]  /*37c0*/  @P1 FMUL R66, R66, 0.25 ;  /* 0x3e80000042421820 */ /* 0x000fe20000400000 */
[----:B------:R-:W-:Y:S01]  /*37d0*/  LOP3.LUT R20, R20, 0xff0, R13, 0xf8, !PT ;  /* 0x00000ff014147812 */ /* 0x000fe200078ef80d */
[----:B------:R-:W-:Y:S01]  /*37e0*/  @P1 FMUL R63, R63, 0.25 ;  /* 0x3e8000003f3f1820 */ /* 0x000fe20000400000 */
[----:B------:R-:W-:Y:S01]  /*37f0*/  LOP3.LUT R12, R139, 0x3000, R12, 0xf8, !PT ;  /* 0x000030008b0c7812 */ /* 0x000fe200078ef80c */
[----:B------:R-:W-:Y:S01]  /*3800*/  @P1 FMUL R62, R62, 0.25 ;  /* 0x3e8000003e3e1820 */ /* 0x000fe20000400000 */
[----:B------:R-:W-:Y:S01]  /*3810*/  I2F R9, R8 ;  /* 0x0000000800097306 */ /* 0x000fe20000201400 */
[----:B------:R-:W-:Y:S01]  /*3820*/  @P1 FMUL R59, R59, 0.25 ;  /* 0x3e8000003b3b1820 */ /* 0x000fe20000400000 */
[----:B------:R-:W-:Y:S01]  /*3830*/  IADD3 R5, R78, -R5, RZ ;  /* 0x800000054e057210 */ /* 0x000fe20007ffe0ff */
[----:B------:R-:W-:Y:S01]  /*3840*/  @P1 FMUL R58, R58, 0.25 ;  /* 0x3e8000003a3a1820 */ /* 0x000fe20000400000 */
[----:B------:R-:W-:Y:S01]  /*3850*/  LOP3.LUT R138, R138, 0x1f8, RZ, 0xc0, !PT ;  /* 0x000001f88a8a7812 */ /* 0x000fe200078ec0ff */
[----:B------:R-:W-:-:S02]  /*3860*/  @P1 FMUL R55, R55, 0.25 ;  /* 0x3e80000037371820 */ /* 0x000fc40000400000 */
[----:B------:R-:W-:Y:S02]  /*3870*/  @P1 FMUL R54, R54, 0.25 ;  /* 0x3e80000036361820 */ /* 0x000fe40000400000 */
[----:B------:R-:W-:Y:S02]  /*3880*/  @P1 FMUL R51, R51, 0.25 ;  /* 0x3e80000033331820 */ /* 0x000fe40000400000 */
[----:B------:R-:W-:Y:S02]  /*3890*/  @P1 FMUL R50, R50, 0.25 ;  /* 0x3e80000032321820 */ /* 0x000fe40000400000 */
[----:B------:R-:W-:Y:S02]  /*38a0*/  @P1 FMUL R25, R25, 0.25 ;  /* 0x3e80000019191820 */ /* 0x000fe40000400000 */
[----:B------:R-:W-:Y:S02]  /*38b0*/  @P1 FMUL R33, R33, 0.25 ;  /* 0x3e80000021211820 */ /* 0x000fe40000400000 */
        /* <DEDUP_REMOVED lines=19> */
[----:B------:R-:W-:Y:S01]  /*39f0*/  @P1 FMUL R137, R137, 0.25 ;  /* 0x3e80000089891820 */ /* 0x000fe20000400000 */
[C---:B------:R-:W-:Y:S01]  /*3a00*/  FSETP.GEU.AND P1, PT, |R135|.reuse, 1.175494350822287508e-38, PT ;  /* 0x008000008700780b */ /* 0x040fe20003f2e200 */
[----:B------:R-:W-:Y:S02]  /*3a10*/  @P2 FMUL R135, R135, 0.25 ;  /* 0x3e80000087872820 */ /* 0x000fe40000400000 */
[----:B------:R-:W-:-:S04]  /*3a20*/  IMAD.HI R11, R10, 0x2, RZ ;  /* 0x000000020a0b7827 */ /* 0x000fc800078e02ff */
[----:B------:R-:W-:Y:S01]  /*3a30*/  @!P3 FMUL R62, R62, 16777216 ;  /* 0x4b8000003e3eb820 */ /* 0x000fe20000400000 */
[----:B------:R-:W-:Y:S01]  /*3a40*/  IADD3.X R0, R11, c[0x0][0x17c], R0, P4, P5 ;  /* 0x00005f000b007a10 */ /* 0x000fe200027ea400 */
[----:B------:R-:W-:Y:S02]  /*3a50*/  @!P3 FMUL R58, R58, 16777216 ;  /* 0x4b8000003a3ab820 */ /* 0x000fe40000400000 */
[----:B------:R-:W-:Y:S02]  /*3a60*/  @!P3 FMUL R67, R67, 16777216 ;  /* 0x4b8000004343b820 */ /* 0x000fe40000400000 */
[----:B------:R-:W-:Y:S02]  /*3a70*/  @!P3 FMUL R66, R66, 16777216 ;  /* 0x4b8000004242b820 */ /* 0x000fe40000400000 */
[----:B------:R-:W-:Y:S02]  /*3a80*/  @!P3 FMUL R63, R63, 16777216 ;  /* 0x4b8000003f3fb820 */ /* 0x000fe40000400000 */
[----:B------:R-:W-:-:S02]  /*3a90*/  @!P3 FMUL R55, R55, 16777216 ;  /* 0x4b8000003737b820 */ /* 0x000fc40000400000 */
[----:B------:R-:W-:Y:S02]  /*3aa0*/  @!P3 FMUL R51, R51, 16777216 ;  /* 0x4b8000003333b820 */ /* 0x000fe40000400000 */
        /* <DEDUP_REMOVED lines=24> */
[----:B------:R-:W-:Y:S01]  /*3c30*/  @!P3 FMUL R137, R137, 16777216 ;  /* 0x4b8000008989b820 */ /* 0x000fe20000400000 */
[----:B------:R-:W-:Y:S01]  /*3c40*/  ISETP.GE.U32.AND P3, PT, R145, 0x7f800000, PT ;  /* 0x7f8000009100780c */ /* 0x000fe20003f66070 */
[----:B------:R-:W-:Y:S02]  /*3c50*/  @!P1 FMUL R135, R135, 16777216 ;  /* 0x4b80000087879820 */ /* 0x000fe40000400000 */
[----:B------:R-:W-:Y:S01]  /*3c60*/  IMAD.MOV.U32 R115, RZ, RZ, R17 ;  /* 0x000000ffff737224 */ /* 0x000fe200078e0011 */
[----:B------:R-:W-:Y:S01]  /*3c70*/  MOV R17, R60 ;  /* 0x0000003c00117202 */ /* 0x000fe20000000f00 */
[----:B------:R-:W-:Y:S02]  /*3c80*/  IMAD.MOV.U32 R85, RZ, RZ, R36 ;  /* 0x000000ffff557224 */ /* 0x000fe400078e0024 */
[----:B------:R-:W-:-:S02]  /*3c90*/  IMAD.MOV.U32 R19, RZ, RZ, R48 ;  /* 0x000000ffff137224 */ /* 0x000fc400078e0030 */
[----:B------:R-:W-:Y:S02]  /*3ca0*/  IMAD.MOV.U32 R31, RZ, RZ, R53 ;  /* 0x000000ffff1f7224 */ /* 0x000fe400078e0035 */
[C---:B0-----:R-:W-:Y:S02]  /*3cb0*/  FMUL R38, R4.reuse, R62 ;  /* 0x0000003e04267220 */ /* 0x041fe40000400000 */
[----:B------:R-:W-:Y:S02]  /*3cc0*/  FMUL R43, R4, R58 ;  /* 0x0000003a042b7220 */ /* 0x000fe40000400000 */
[----:B------:R-:W-:Y:S02]  /*3cd0*/  IMAD.MOV.U32 R79, RZ, RZ, R41 ;  /* 0x000000ffff4f7224 */ /* 0x000fe400078e0029 */
[----:B------:R-:W-:Y:S02]  /*3ce0*/  IMAD.MOV.U32 R15, RZ, RZ, R61 ;  /* 0x000000ffff0f7224 */ /* 0x000fe400078e003d */
[----:B------:R-:W-:-:S02]  /*3cf0*/  IMAD.MOV.U32 R27, RZ, RZ, R64 ;  /* 0x000000ffff1b7224 */ /* 0x000fc400078e0040 */
[C---:B------:R-:W-:Y:S02]  /*3d00*/  FMUL R36, R4.reuse, R67 ;  /* 0x0000004304247220 */ /* 0x040fe40000400000 */
[C---:B------:R-:W-:Y:S02]  /*3d10*/  FMUL R37, R4.reuse, R66 ;  /* 0x0000004204257220 */ /* 0x040fe40000400000 */
[C---:B------:R-:W-:Y:S02]  /*3d20*/  FMUL R39, R4.reuse, R63 ;  /* 0x0000003f04277220 */ /* 0x040fe40000400000 */
[C---:B------:R-:W-:Y:S02]  /*3d30*/  FMUL R44, R4.reuse, R55 ;  /* 0x00000037042c7220 */ /* 0x040fe40000400000 */
[C---:B------:R-:W-:Y:S02]  /*3d40*/  FMUL R47, R4.reuse, R51 ;  /* 0x00000033042f7220 */ /* 0x040fe40000400000 */
[----:B------:R-:W-:-:S02]  /*3d50*/  FMUL R48, R4, R50 ;  /* 0x0000003204307220 */ /* 0x000fc40000400000 */
[C---:B------:R-:W-:Y:S02]  /*3d60*/  FMUL R53, R4.reuse, R69 ;  /* 0x0000004504357220 */ /* 0x040fe40000400000 */
[C---:B------:R-:W-:Y:S02]  /*3d70*/  FMUL R58, R4.reuse, R71 ;  /* 0x00000047043a7220 */ /* 0x040fe40000400000 */
[C---:B------:R-:W-:Y:S02]  /*3d80*/  FMUL R62, R4.reuse, R73 ;  /* 0x00000049043e7220 */ /* 0x040fe40000400000 */
[C---:B------:R-:W-:Y:S01]  /*3d90*/  FMUL R41, R4.reuse, R59 ;  /* 0x0000003b04297220 */ /* 0x040fe20000400000 */
[----:B------:R-:W-:Y:S01]  /*3da0*/  F2FP.PACK_AB R100, R53, R58 ;  /* 0x0000003a3564723e */ /* 0x000fe200000000ff */
[C---:B------:R-:W-:Y:S02]  /*3db0*/  FMUL R46, R4.reuse, R54 ;  /* 0x00000036042e7220 */ /* 0x040fe40000400000 */
[C---:B------:R-:W-:Y:S01]  /*3dc0*/  FMUL R50, R4.reuse, R25 ;  /* 0x0000001904327220 */ /* 0x040fe20000400000 */
[----:B------:R-:W-:Y:S01]  /*3dd0*/  F2FP.PACK_AB R102, R41, R44 ;  /* 0x0000002c2966723e */ /* 0x000fe200000000ff */
[C---:B------:R-:W-:Y:S01]  /*3de0*/  FMUL R51, R4.reuse, R33 ;  /* 0x0000002104337220 */ /* 0x040fe20000400000 */
[----:B------:R-:W-:Y:S01]  /*3df0*/  F2FP.PACK_AB R98, R43, R46 ;  /* 0x0000002e2b62723e */ /* 0x000fe200000000ff */
[----:B------:R-:W-:-:S02]  /*3e00*/  FMUL R55, R4, R42 ;  /* 0x0000002a04377220 */ /* 0x000fc40000400000 */
[C---:B------:R-:W-:Y:S02]  /*3e10*/  FMUL R60, R4.reuse, R87 ;  /* 0x00000057043c7220 */ /* 0x040fe40000400000 */
[C---:B------:R-:W-:Y:S01]  /*3e20*/  FMUL R61, R4.reuse, R34 ;  /* 0x00000022043d7220 */ /* 0x040fe20000400000 */
[----:B------:R-:W-:Y:S01]  /*3e30*/  F2FP.PACK_AB R96, R55, R62 ;  /* 0x0000003e3760723e */ /* 0x000fe200000000ff */
[C---:B------:R-:W-:Y:S02]  /*3e40*/  FMUL R63, R4.reuse, R93 ;  /* 0x0000005d043f7220 */ /* 0x040fe40000400000 */
[C---:B------:R-:W-:Y:S02]  /*3e50*/  FMUL R64, R4.reuse, R95 ;  /* 0x0000005f04407220 */ /* 0x040fe40000400000 */
[C---:B------:R-:W-:Y:S01]  /*3e60*/  FMUL R11, R4.reuse, R101 ;  /* 0x00000065040b7220 */ /* 0x040fe20000400000 */
[----:B------:R-:W-:Y:S01]  /*3e70*/  F2FP.PACK_AB R101, R47, R50 ;  /* 0x000000322f65723e */ /* 0x000fe200000000ff */
[----:B------:R-:W-:-:S02]  /*3e80*/  FMUL R22, R4, R26 ;  /* 0x0000001a04167220 */ /* 0x000fc40000400000 */
        /* <DEDUP_REMOVED lines=9> */
[----:B------:R-:W-:Y:S02]  /*3f20*/  FMUL R76, R4, R137 ;  /* 0x00000089044c7220 */ /* 0x000fe40000400000 */
[----:B------:R-:W0:Y:S01]  /*3f30*/  MUFU.RCP R4, R135 ;  /* 0x0000008700047308 */ /* 0x000e220000001000 */
[----:B------:R-:W-:Y:S02]  /*3f40*/  @P2 FMUL R24, R24, 0.25 ;  /* 0x3e80000018182820 */ /* 0x000fe40000400000 */
[----:B------:R-:W-:-:S02]  /*3f50*/  IMAD.MOV.U32 R75, RZ, RZ, R45 ;  /* 0x000000ffff4b7224 */ /* 0x000fc400078e002d */
[----:B------:R-:W-:Y:S02]  /*3f60*/  @P2 FMUL R115, R115, 0.25 ;  /* 0x3e80000073732820 */ /* 0x000fe40000400000 */
[----:B------:R-:W-:Y:S02]  /*3f70*/  @P2 FMUL R121, R121, 0.25 ;  /* 0x3e80000079792820 */ /* 0x000fe40000400000 */
[----:B------:R-:W-:Y:S02]  /*3f80*/  IMAD.MOV.U32 R91, RZ, RZ, R32 ;  /* 0x000000ffff5b7224 */ /* 0x000fe400078e0020 */
[----:B------:R-:W-:Y:S02]  /*3f90*/  @P2 FMUL R17, R17, 0.25 ;  /* 0x3e80000011112820 */ /* 0x000fe40000400000 */
[----:B------:R-:W-:Y:S02]  /*3fa0*/  @P2 FMUL R52, R52, 0.25 ;  /* 0x3e80000034342820 */ /* 0x000fe40000400000 */
[----:B------:R-:W-:-:S02]  /*3fb0*/  @P2 FMUL R49, R49, 0.25 ;  /* 0x3e80000031312820 */ /* 0x000fc40000400000 */
[----:B------:R-:W-:Y:S02]  /*3fc0*/  @!P1 FMUL R24, R24, 16777216 ;  /* 0x4b80000018189820 */ /* 0x000fe40000400000 */
[----:B------:R-:W-:Y:S02]  /*3fd0*/  @P2 FMUL R15, R15, 0.25 ;  /* 0x3e8000000f0f2820 */ /* 0x000fe40000400000 */
[----:B------:R-:W-:Y:S02]  /*3fe0*/  @P2 FMUL R57, R57, 0.25 ;  /* 0x3e80000039392820 */ /* 0x000fe40000400000 */
[----:B------:R-:W-:Y:S02]  /*3ff0*/  @P2 FMUL R56, R56, 0.25 ;  /* 0x3e80000038382820 */ /* 0x000fe40000400000 */
[----:B------:R-:W-:Y:S02]  /*4000*/  @P2 FMUL R19, R19, 0.25 ;  /* 0x3e80000013132820 */ /* 0x000fe40000400000 */
[----:B------:R-:W-:-:S02]  /*4010*/  @P2 FMUL R75, R75, 0.25 ;  /* 0x3e8000004b4b2820 */ /* 0x000fc40000400000 */
[----:B------:R-:W-:Y:S02]  /*4020*/  @P2 FMUL R16, R16, 0.25 ;  /* 0x3e80000010102820 */ /* 0x000fe40000400000 */
[----:B------:R-:W-:Y:S02]  /*4030*/  @!P1 FMUL R115, R115, 16777216 ;  /* 0x4b80000073739820 */ /* 0x000fe40000400000 */
[----:B------:R-:W-:Y:S02]  /*4040*/  @!P1 FMUL R121, R121, 16777216 ;  /* 0x4b80000079799820 */ /* 0x000fe40000400000 */
        /* <DEDUP_REMOVED lines=19> */
[----:B------:R-:W-:Y:S01]  /*4180*/  @P2 FMUL R143, R143, 0.25 ;  /* 0x3e8000008f8f2820 */ /* 0x000fe20000400000 */
[----:B------:R-:W-:Y:S01]  /*4190*/  ISETP.GE.U32.AND P2, PT, R78, 0x7f800000, PT ;  /* 0x7f8000004e00780c */ /* 0x000fe20003f46070 */
[----:B------:R-:W-:-:S02]  /*41a0*/  IMAD.SHL.U32 R23, R136, 0x4, RZ ;  /* 0x0000000488177824 */ /* 0x000fc400078e00ff */
[----:B------:R-:W-:Y:S02]  /*41b0*/  @!P1 FMUL R17, R17, 16777216 ;  /* 0x4b80000011119820 */ /* 0x000fe40000400000 */
[----:B------:R-:W-:Y:S01]  /*41c0*/  @!P1 FMUL R52, R52, 16777216 ;  /* 0x4b80000034349820 */ /* 0x000fe20000400000 */
[----:B------:R-:W-:Y:S01]  /*41d0*/  LOP3.LUT R23, R12, R23, RZ, 0x3c, !PT ;  /* 0x000000170c177212 */ /* 0x000fe200078e3cff */
[----:B------:R-:W-:Y:S02]  /*41e0*/  @!P1 FMUL R49, R49, 16777216 ;  /* 0x4b80000031319820 */ /* 0x000fe40000400000 */
[----:B0-----:R-:W-:Y:S02]  /*41f0*/  FMUL R18, R4, R24 ;  /* 0x0000001804127220 */ /* 0x001fe40000400000 */
[----:B------:R-:W-:Y:S02]  /*4200*/  @!P1 FMUL R15, R15, 16777216 ;  /* 0x4b8000000f0f9820 */ /* 0x000fe40000400000 */
[----:B------:R-:W-:-:S02]  /*4210*/  @!P1 FMUL R57, R57, 16777216 ;  /* 0x4b80000039399820 */ /* 0x000fc40000400000 */
[----:B------:R-:W-:Y:S02]  /*4220*/  @!P1 FMUL R56, R56, 16777216 ;  /* 0x4b80000038389820 */ /* 0x000fe40000400000 */
[----:B------:R-:W-:Y:S02]  /*4230*/  @!P1 FMUL R19, R19, 16777216 ;  /* 0x4b80000013139820 */ /* 0x000fe40000400000 */
[----:B------:R-:W-:Y:S02]  /*4240*/  @!P1 FMUL R75, R75, 16777216 ;  /* 0x4b8000004b4b9820 */ /* 0x000fe40000400000 */
[----:B------:R-:W-:Y:S02]  /*4250*/  @!P1 FMUL R16, R16, 16777216 ;  /* 0x4b80000010109820 */ /* 0x000fe40000400000 */
[C---:B------:R-:W-:Y:S02]  /*4260*/  FMUL R13, R4.reuse, R115 ;  /* 0x00000073040d7220 */ /* 0x040fe40000400000 */
[----:B------:R-:W-:-:S02]  /*4270*/  FMUL R24, R4, R121 ;  /* 0x0000007904187220 */ /* 0x000fc40000400000 */
[----:B------:R-:W-:Y:S02]  /*4280*/  @!P1 FMUL R35, R35, 16777216 ;  /* 0x4b80000023239820 */ /* 0x000fe40000400000 */
[----:B------:R-:W-:Y:S01]  /*4290*/  @!P1 FMUL R27, R27, 16777216 ;  /* 0x4b8000001b1b9820 */ /* 0x000fe20000400000 */
[----:B------:R-:W-:Y:S01]  /*42a0*/  F2FP.PACK_AB R13, R13, R24 ;  /* 0x000000180d0d723e */ /* 0x000fe200000000ff */
        /* <DEDUP_REMOVED lines=18> */
[----:B------:R-:W-:Y:S01]  /*43d0*/  FSETP.NEU.AND P1, PT, R78, RZ, PT ;  /* 0x000000ff4e00720b */ /* 0x000fe20003f2d000 */
[C---:B------:R-:W-:Y:S02]  /*43e0*/  FMUL R42, R4.reuse, R17 ;  /* 0x00000011042a7220 */ /* 0x040fe40000400000 */
[C---:B------:R-:W-:Y:S02]  /*43f0*/  FMUL R45, R4.reuse, R52 ;  /* 0x00000034042d7220 */ /* 0x040fe40000400000 */
[----:B------:R-:W-:Y:S02]  /*4400*/  FMUL R33, R4, R49 ;  /* 0x0000003104217220 */ /* 0x000fe40000400000 */
[----:B------:R-:W-:-:S02]  /*4410*/  FFMA.FTZ R30, R9, 1.1920928955078125e-07, R6 ;  /* 0x34000000091e7823 */ /* 0x000fc40000010006 */
[C---:B------:R-:W-:Y:S02]  /*4420*/  FMUL R40, R4.reuse, R15 ;  /* 0x0000000f04287220 */ /* 0x040fe40000400000 */
[C---:B------:R-:W-:Y:S02]  /*4430*/  FMUL R34, R4.reuse, R57 ;  /* 0x0000003904227220 */ /* 0x040fe40000400000 */
[C---:B------:R-:W-:Y:S02]  /*4440*/  FMUL R26, R4.reuse, R56 ;  /* 0x00000038041a7220 */ /* 0x040fe40000400000 */
[C---:B------:R-:W-:Y:S02]  /*4450*/  FMUL R49, R4.reuse, R19 ;  /* 0x0000001304317220 */ /* 0x040fe40000400000 */
[----:B------:R-:W-:Y:S01]  /*4460*/  FMUL R52, R4, R75 ;  /* 0x0000004b04347220 */ /* 0x000fe20000400000 */
[----:B------:R-:W-:Y:S01]  /*4470*/  F2FP.PACK_AB R26, R26, R45 ;  /* 0x0000002d1a1a723e */ /* 0x000fe200000000ff */
[----:B------:R-:W-:-:S02]  /*4480*/  FMUL R17, R4, R16 ;  /* 0x0000001004117220 */ /* 0x000fc40000400000 */
[C---:B------:R-:W-:Y:S01]  /*4490*/  FMUL R35, R4.reuse, R35 ;  /* 0x0000002304237220 */ /* 0x040fe20000400000 */
[----:B------:R-:W-:Y:S01]  /*44a0*/  F2FP.PACK_AB R33, R33, R52 ;  /* 0x000000342121723e */ /* 0x000fe200000000ff */
[C---:B------:R-:W-:Y:S02]  /*44b0*/  FMUL R27, R4.reuse, R27 ;  /* 0x0000001b041b7220 */ /* 0x040fe40000400000 */
[C---:B------:R-:W-:Y:S01]  /*44c0*/  FMUL R31, R4.reuse, R31 ;  /* 0x0000001f041f7220 */ /* 0x040fe20000400000 */
[----:B------:R-:W-:Y:S01]  /*44d0*/  F2FP.PACK_AB R35, R35, R40 ;  /* 0x000000282323723e */ /* 0x000fe200000000ff */
[C---:B------:R-:W-:Y:S01]  /*44e0*/  FMUL R54, R4.reuse, R77 ;  /* 0x0000004d04367220 */ /* 0x040fe20000400000 */
[----:B------:R-:W-:Y:S01]  /*44f0*/  F2FP.PACK_AB R27, R27, R42 ;  /* 0x0000002a1b1b723e */ /* 0x000fe200000000ff */
[----:B------:R-:W-:Y:S01]  /*4500*/  FMUL R32, R4, R79 ;  /* 0x0000004f04207220 */ /* 0x000fe20000400000 */
[----:B------:R-:W-:Y:S01]  /*4510*/  F2FP.PACK_AB R34, R34, R31 ;  /* 0x0000001f2222723e */ /* 0x000fe200000000ff */
[----:B------:R-:W-:Y:S01]  /*4520*/  FMUL R56, R4, R81 ;  /* 0x0000005104387220 */ /* 0x000fe20000400000 */
[----:B------:R-:W-:Y:S01]  /*4530*/  LOP3.LUT R31, R20, 0x60, RZ, 0x3c, !PT ;  /* 0x00000060141f7812 */ /* 0x000fe200078e3cff */
[----:B------:R-:W-:-:S02]  /*4540*/  FMUL R57, R4, R83 ;  /* 0x0000005304397220 */ /* 0x000fc40000400000 */
[C---:B------:R-:W-:Y:S02]  /*4550*/  FMUL R59, R4.reuse, R85 ;  /* 0x00000055043b7220 */ /* 0x040fe40000400000 */
[----:B------:R-:W-:Y:S01]  /*4560*/  FMUL R15, R4, R89 ;  /* 0x00000059040f7220 */ /* 0x000fe20000400000 */
[----:B------:R-:W-:Y:S01]  /*4570*/  F2FP.PACK_AB R32, R32, R57 ;  /* 0x000000392020723e */ /* 0x000fe200000000ff */
[C---:B------:R-:W-:Y:S02]  /*4580*/  FMUL R19, R4.reuse, R91 ;  /* 0x0000005b04137220 */ /* 0x040fe40000400000 */
[----:B------:R-:W-:Y:S01]  /*4590*/  FMUL R6, R4, R97 ;  /* 0x0000006104067220 */ /* 0x000fe20000400000 */
[----:B------:R-:W-:Y:S01]  /*45a0*/  F2FP.PACK_AB R97, R48, R51 ;  /* 0x000000333061723e */ /* 0x000fe200000000ff */
[C---:B------:R-:W-:Y:S01]  /*45b0*/  FMUL R10, R4.reuse, R99 ;  /* 0x00000063040a7220 */ /* 0x040fe20000400000 */
[----:B------:R-:W-:Y:S01]  /*45c0*/  F2FP.PACK_AB R99, R37, R38 ;  /* 0x000000262563723e */ /* 0x000fe200000000ff */
[C---:B------:R-:W-:Y:S01]  /*45d0*/  FMUL R14, R4.reuse, R103 ;  /* 0x00000067040e7220 */ /* 0x040fe20000400000 */
[----:B------:R-:W-:Y:S01]  /*45e0*/  F2FP.PACK_AB R15, R15, R6 ;  /* 0x000000060f0f723e */ /* 0x000fe200000000ff */
[C---:B------:R-:W-:Y:S01]  /*45f0*/  FMUL R7, R4.reuse, R109 ;  /* 0x0000006d04077220 */ /* 0x040fe20000400000 */
[----:B------:R-:W-:Y:S01]  /*4600*/  F2FP.PACK_AB R19, R19, R10 ;  /* 0x0000000a1313723e */ /* 0x000fe200000000ff */
[----:B------:R-:W-:Y:S01]  /*4610*/  FMUL R12, R4, R129 ;  /* 0x00000081040c7220 */ /* 0x000fe20000400000 */
[----:B------:R-:W-:Y:S01]  /*4620*/  F2FP.PACK_AB R103, R36, R39 ;  /* 0x000000272467723e */ /* 0x000fe200000000ff */
[----:B------:R-:W-:Y:S01]  /*4630*/  FMUL R16, R4, R131 ;  /* 0x0000008304107220 */ /* 0x000fe20000400000 */
[----:B------:R-:W-:Y:S01]  /*4640*/  F2FP.PACK_AB R14, R14, R7 ;  /* 0x000000070e0e723e */ /* 0x000fe200000000ff */
[----:B------:R-:W-:-:S02]  /*4650*/  FMUL R75, R4, R143 ;  /* 0x0000008f044b7220 */ /* 0x000fc40000400000 */
[C---:B------:R-:W-:Y:S02]  /*4660*/  FMUL R25, R4.reuse, R141 ;  /* 0x0000008d04197220 */ /* 0x040fe40000400000 */
[----:B------:R-:W-:Y:S01]  /*4670*/  FMUL R72, R4, R123 ;  /* 0x0000007b04487220 */ /* 0x000fe20000400000 */
[----:B------:R-:W-:Y:S01]  /*4680*/  F2FP.PACK_AB R16, R16, R75 ;  /* 0x0000004b1010723e */ /* 0x000fe200000000ff */
[----:B------:R-:W-:Y:S01]  /*4690*/  FMUL R9, R4, R111 ;  /* 0x0000006f04097220 */ /* 0x000fe20000400000 */
[----:B------:R-:W-:Y:S01]  /*46a0*/  F2FP.PACK_AB R12, R12, R25 ;  /* 0x000000190c0c723e */ /* 0x000fe200000000ff */
[----:B------:R-:W-:Y:S01]  /*46b0*/  IMAD.MOV.U32 R4, RZ, RZ, 0x3dc6b27f ;  /* 0x3dc6b27fff047424 */ /* 0x000fe200078e00ff */
[----:B------:R-:W-:Y:S01]  /*46c0*/  F2FP.PACK_AB R17, R17, R72 ;  /* 0x000000481111723e */ /* 0x000fe200000000ff */
[----:B------:R-:W-:Y:S01]  /*46d0*/  FADD R24, R5, -1 ;  /* 0xbf80000005187421 */ /* 0x000fe20000000000 */
[----:B------:R-:W-:Y:S01]  /*46e0*/  F2FP.PACK_AB R18, R18, R9 ;  /* 0x000000091212723e */ /* 0x000fe200000000ff */
[----:B------:R-:W-:Y:S01]  /*46f0*/  IMAD.IADD R8, R145, 0x1, -R8 ;  /* 0x0000000191087824 */ /* 0x000fe200078e0a08 */
[----:B------:R-:W-:Y:S01]  /*4700*/  F2FP.PACK_AB R9, R67, R70 ;  /* 0x000000464309723e */ /* 0x000fe200000000ff */
[----:B------:R-:W-:Y:S01]  /*4710*/  FFMA.FTZ R5, R24, R4, -0.16845393180847167969 ;  /* 0xbe2c7f3018057423 */ /* 0x000fe20000010004 */
[----:B------:R0:W-:Y:S01]  /*4720*/  STS.128 [R23+0x800], R12 ;  /* 0x0008000c17007388 */ /* 0x0001e20000000c00 */
[----:B------:R-:W-:Y:S01]  /*4730*/  FADD R25, R8, -1 ;  /* 0xbf80000008197421 */ /* 0x000fe20000000000 */
[----:B------:R-:W-:Y:S01]  /*4740*/  F2FP.PACK_AB R8, R71, R74 ;  /* 0x0000004a4708723e */ /* 0x000fe200000000ff */
[C---:B------:R-:W-:Y:S01]  /*4750*/  FFMA.FTZ R5, R24.reuse, R5, 0.1716887056827545166 ;  /* 0x3e2fcf2a18057423 */ /* 0x040fe20000010005 */
[----:B------:R-:W-:Y:S01]  /*4760*/  STS.128 [R23], R16 ;  /* 0x0000001017007388 */ /* 0x000fe20000000c00 */
[----:B------:R-:W-:Y:S01]  /*4770*/  FFMA.FTZ R6, R25, R4, -0.16845393180847167969 ;  /* 0xbe2c7f3019067423 */ /* 0x000fe20000010004 */
[----:B------:R-:W-:Y:S01]  /*4780*/  F2FP.PACK_AB R4, R73, R76 ;  /* 0x0000004c4904723e */ /* 0x000fe200000000ff */
[----:B------:R-:W-:Y:S01]  /*4790*/  FFMA.FTZ R7, R24, R5, -0.17900948226451873779 ;  /* 0xbe374e4318077423 */ /* 0x000fe20000010005 */
[----:B------:R-:W-:Y:S01]  /*47a0*/  F2FP.PACK_AB R5, R68, R69 ;  /* 0x000000454405723e */ /* 0x000fe200000000ff */
[----:B------:R-:W-:-:S02]  /*47b0*/  FFMA.FTZ R6, R25, R6, 0.1716887056827545166 ;  /* 0x3e2fcf2a19067423 */ /* 0x000fc40000010006 */
[----:B------:R-:W-:Y:S02]  /*47c0*/  FFMA.FTZ R7, R24, R7, 0.20512372255325317383 ;  /* 0x3e520bf418077423 */ /* 0x000fe40000010007 */
[C---:B------:R-:W-:Y:S01]  /*47d0*/  FFMA.FTZ R10, R25.reuse, R6, -0.17900948226451873779 ;  /* 0xbe374e43190a7423 */ /* 0x040fe20000010006 */
[----:B------:R-:W-:Y:S01]  /*47e0*/  F2FP.PACK_AB R6, R22, R65 ;  /* 0x000000411606723e */ /* 0x000fe200000000ff */
[----:B------:R-:W-:Y:S01]  /*47f0*/  FFMA.FTZ R7, R24, R7, -0.24046532809734344482 ;  /* 0xbe763c8b18077423 */ /* 0x000fe20000010007 */
[----:B------:R-:W-:Y:S01]  /*4800*/  MOV R22, c[0x0][0x1c8] ;  /* 0x0000720000167a02 */ /* 0x000fe20000000f00 */
[----:B------:R-:W-:Y:S02]  /*4810*/  IMAD R65, R128, c[0x0][0x1c8], RZ ;  /* 0x0000720080417a24 */ /* 0x000fe400078e02ff */
[----:B------:R-:W-:Y:S02]  /*4820*/  FFMA.FTZ R10, R25, R10, 0.20512372255325317383 ;  /* 0x3e520bf4190a7423 */ /* 0x000fe4000001000a */
[----:B------:R-:W-:-:S02]  /*4830*/  FFMA.FTZ R7, R24, R7, 0.28857114911079406738 ;  /* 0x3e93bf9918077423 */ /* 0x000fc40000010007 */
[----:B------:R-:W-:Y:S02]  /*4840*/  IMAD R67, R22, 0x2, R65 ;  /* 0x0000000216437824 */ /* 0x000fe400078e0241 */
[----:B0-----:R-:W-:Y:S01]  /*4850*/  FFMA.FTZ R12, R25, R10, -0.24046532809734344482 ;  /* 0xbe763c8b190c7423 */ /* 0x001fe2000001000a */
[----:B------:R-:W-:Y:S01]  /*4860*/  F2FP.PACK_AB R10, R11, R66 ;  /* 0x000000420b0a723e */ /* 0x000fe200000000ff */
[----:B------:R-:W-:Y:S01]  /*4870*/  FFMA.FTZ R11, R24, R7, -0.36067417263984680176 ;  /* 0xbeb8aa49180b7423 */ /* 0x000fe20000010007 */
[----:B------:R-:W-:Y:S01]  /*4880*/  F2FP.PACK_AB R7, R61, R64 ;  /* 0x000000403d07723e */ /* 0x000fe200000000ff */
[----:B------:R-:W-:Y:S01]  /*4890*/  IMAD R69, R22, 0x2, R67 ;  /* 0x0000000216457824 */ /* 0x000fe200078e0243 */
[----:B------:R-:W-:Y:S01]  /*48a0*/  LOP3.LUT R61, R20, 0x20, RZ, 0x3c, !PT ;  /* 0x00000020143d7812 */ /* 0x000fe200078e3cff */
[----:B------:R-:W-:Y:S01]  /*48b0*/  FFMA.FTZ R13, R24, R11, 0.48089820146560668945 ;  /* 0x3ef6384a180d7423 */ /* 0x000fe2000001000b */
[----:B------:R-:W-:Y:S01]  /*48c0*/  F2FP.PACK_AB R11, R60, R63 ;  /* 0x0000003f3c0b723e */ /* 0x000fe200000000ff */
[C---:B------:R-:W-:Y:S01]  /*48d0*/  FFMA.FTZ R12, R25.reuse, R12, 0.28857114911079406738 ;  /* 0x3e93bf99190c7423 */ /* 0x040fe2000001000c */
[----:B------:R-:W-:Y:S01]  /*48e0*/  LEA R63, R22, R69, 0x1 ;  /* 0x00000045163f7211 */ /* 0x000fe200078e08ff */
[----:B------:R-:W-:Y:S01]  /*48f0*/  FFMA.FTZ R13, R24, R13, -0.72134751081466674805 ;  /* 0xbf38aa3b180d7423 */ /* 0x000fe2000001000d */
[----:B------:R0:W-:Y:S01]  /*4900*/  STS.128 [R23+0x80], R4 ;  /* 0x0000800417007388 */ /* 0x0001e20000000c00 */
[C---:B------:R-:W-:Y:S01]  /*4910*/  FFMA.FTZ R12, R25.reuse, R12, -0.36067417263984680176 ;  /* 0xbeb8aa49190c7423 */ /* 0x040fe2000001000c */
[----:B------:R-:W-:Y:S01]  /*4920*/  LOP3.LUT R60, R20, 0x40, RZ, 0x3c, !PT ;  /* 0x00000040143c7812 */ /* 0x000fe200078e3cff */
[----:B------:R-:W-:Y:S01]  /*4930*/  IMAD R71, R22, 0x2, R63 ;  /* 0x0000000216477824 */ /* 0x000fe200078e023f */
[----:B------:R-:W-:Y:S01]  /*4940*/  STS.128 [R23+0x880], R8 ;  /* 0x0008800817007388 */ /* 0x000fe20000000c00 */
[----:B------:R-:W-:-:S02]  /*4950*/  FFMA.FTZ R12, R25, R12, 0.48089820146560668945 ;  /* 0x3ef6384a190c7423 */ /* 0x000fc4000001000c */
[----:B------:R-:W-:Y:S01]  /*4960*/  IMAD R73, R22, 0x2, R71 ;  /* 0x0000000216497824 */ /* 0x000fe200078e0247 */
[----:B------:R-:W-:Y:S01]  /*4970*/  BAR.SYNC.DEFER_BLOCKING 0x0 ;  /* 0x0000000000007b1d */ /* 0x000fe20000010000 */
[C---:B------:R-:W-:Y:S02]  /*4980*/  FFMA.FTZ R12, R25.reuse, R12, -0.72134751081466674805 ;  /* 0xbf38aa3b190c7423 */ /* 0x040fe4000001000c */
[----:B------:R-:W-:Y:S01]  /*4990*/  FMUL R13, R24, R13 ;  /* 0x0000000d180d7220 */ /* 0x000fe20000400000 */
[----:B------:R-:W-:Y:S01]  /*49a0*/  LEA R75, R22, R73, 0x1 ;  /* 0x00000049164b7211 */ /* 0x000fe200078e08ff */
[----:B------:R-:W-:Y:S02]  /*49b0*/  FMUL R12, R25, R12 ;  /* 0x0000000c190c7220 */ /* 0x000fe40000400000 */
[----:B------:R-:W-:Y:S02]  /*49c0*/  FMUL R13, R24, R13 ;  /* 0x0000000d180d7220 */ /* 0x000fe40000400000 */
[----:B------:R-:W-:-:S02]  /*49d0*/  IMAD R77, R22, 0x2, R75 ;  /* 0x00000002164d7824 */ /* 0x000fc400078e024b */
[C---:B------:R-:W-:Y:S02]  /*49e0*/  FMUL R12, R25.reuse, R12 ;  /* 0x0000000c190c7220 */ /* 0x040fe40000400000 */
[----:B------:R-:W-:Y:S01]  /*49f0*/  FFMA.FTZ R24, R24, 1.4426950216293334961, R13 ;  /* 0x3fb8aa3b18187823 */ /* 0x000fe2000001000d */
[----:B------:R-:W-:Y:S01]  /*4a00*/  LEA R79, R22, R77, 0x1 ;  /* 0x0000004d164f7211 */ /* 0x000fe200078e08ff */
[----:B------:R-:W-:Y:S02]  /*4a10*/  FFMA.FTZ R25, R25, 1.4426950216293334961, R12 ;  /* 0x3fb8aa3b19197823 */ /* 0x000fe4000001000c */
[----:B------:R-:W-:Y:S01]  /*4a20*/  FADD R29, R29, R24 ;  /* 0x000000181d1d7221 */ /* 0x000fe20000000000 */
[----:B------:R-:W-:Y:S01]  /*4a30*/  F2FP.PACK_AB R24, R56, R59 ;  /* 0x0000003b3818723e */ /* 0x000fe200000000ff */
[----:B------:R-:W-:Y:S01]  /*4a40*/  IMAD R81, R22, 0x2, R79 ;  /* 0x0000000216517824 */ /* 0x000fe200078e024f */
[----:B------:R-:W-:Y:S01]  /*4a50*/  LEA R36, P5, R79, R21, 0x1 ;  /* 0x000000154f247211 */ /* 0x000fe200078a08ff */
[----:B------:R-:W-:Y:S01]  /*4a60*/  FADD R30, R30, R25 ;  /* 0x000000191e1e7221 */ /* 0x000fe20000000000 */
[----:B------:R-:W-:Y:S01]  /*4a70*/  F2FP.PACK_AB R25, R49, R54 ;  /* 0x000000363119723e */ /* 0x000fe200000000ff */
[----:B------:R-:W-:Y:S01]  /*4a80*/  @P2 IMAD.MOV.U32 R12, RZ, RZ, 0x7f800000 ;  /* 0x7f800000ff0c2424 */ /* 0x000fe200078e00ff */
[----:B------:R-:W-:Y:S01]  /*4a90*/  LEA R83, R22, R81, 0x1 ;  /* 0x0000005116537211 */ /* 0x000fe200078e08ff */
[----:B0-----:R-:W-:Y:S01]  /*4aa0*/  @P3 IMAD.MOV.U32 R4, RZ, RZ, 0x7f800000 ;  /* 0x7f800000ff043424 */ /* 0x001fe200078e00ff */
[----:B------:R-:W0:Y:S01]  /*4ab0*/  LDS.128 R16, [R20] ;  /* 0x0000000014107984 */ /* 0x000e220000000c00 */
[----:B------:R-:W-:Y:S01]  /*4ac0*/  @P2 FFMA.FTZ R29, R78, R12, +INF ;  /* 0x7f8000004e1d2423 */ /* 0x000fe2000001000c */
[----:B------:R-:W-:Y:S01]  /*4ad0*/  LEA.HI.X.SX32 R37, R79, R0, 0x1, P5 ;  /* 0x000000004f257211 */ /* 0x000fe200028f0eff */
[C---:B------:R-:W-:Y:S01]  /*4ae0*/  IMAD R49, R22.reuse, 0x2, R83 ;  /* 0x0000000216317824 */ /* 0x040fe200078e0253 */
[----:B------:R-:W1:Y:S01]  /*4af0*/  LDS.128 R12, [R61] ;  /* 0x000000003d0c7984 */ /* 0x000e620000000c00 */
[C---:B------:R-:W-:Y:S01]  /*4b00*/  @P3 FFMA.FTZ R30, R145.reuse, R4, +INF ;  /* 0x7f800000911e3423 */ /* 0x040fe20000010004 */
[----:B------:R-:W-:Y:S01]  /*4b10*/  FSETP.NEU.AND P2, PT, R145, RZ, PT ;  /* 0x000000ff9100720b */ /* 0x000fe20003f4d000 */
[----:B------:R-:W-:Y:S01]  /*4b20*/  IMAD R45, R22, 0x2, R49 ;  /* 0x00000002162d7824 */ /* 0x000fe200078e0231 */
[----:B------:R-:W2:Y:S01]  /*4b30*/  LDS.128 R8, [R60] ;  /* 0x000000003c087984 */ /* 0x000ea20000000c00 */
[----:B------:R-:W-:-:S02]  /*4b40*/  FSEL R29, R29, -INF , P1 ;  /* 0xff8000001d1d7808 */ /* 0x000fc40000800000 */
[----:B------:R-:W-:Y:S01]  /*4b50*/  FSEL R30, R30, -INF , P2 ;  /* 0xff8000001e1e7808 */ /* 0x000fe20001000000 */
[----:B------:R-:W3:Y:S01]  /*4b60*/  LDS.128 R4, [R31] ;  /* 0x000000001f047984 */ /* 0x000ee20000000c00 */
[----:B------:R-:W-:Y:S01]  /*4b70*/  LEA R57, R22, R45, 0x1 ;  /* 0x0000002d16397211 */ /* 0x000fe200078e08ff */
[----:B------:R-:W-:Y:S02]  /*4b80*/  FFMA R2, R29, 0.69314718246459960938, R2 ;  /* 0x3f3172181d027823 */ /* 0x000fe40000000002 */
[----:B------:R-:W-:Y:S01]  /*4b90*/  BAR.SYNC.DEFER_BLOCKING 0x0 ;  /* 0x0000000000007b1d */ /* 0x000fe20000010000 */
[----:B------:R-:W-:Y:S02]  /*4ba0*/  FFMA R3, R30, 0.69314718246459960938, R3 ;  /* 0x3f3172181e037823 */ /* 0x000fe40000000003 */
[----:B------:R-:W-:-:S04]  /*4bb0*/  IMAD R59, R22, 0x2, R57 ;  /* 0x00000002163b7824 */ /* 0x000fc800078e0239 */
[----:B------:R-:W-:-:S05]  /*4bc0*/  IMAD R85, R22, 0x2, R59 ;  /* 0x0000000216557824 */ /* 0x000fca00078e023b */
[----:B------:R-:W-:-:S05]  /*4bd0*/  LEA R87, R22, R85, 0x1 ;  /* 0x0000005516577211 */ /* 0x000fca00078e08ff */
[----:B------:R-:W-:-:S04]  /*4be0*/  IMAD R55, R22, 0x2, R87 ;  /* 0x0000000216377824 */ /* 0x000fc800078e0257 */
[C---:B------:R-:W-:Y:S01]  /*4bf0*/  IMAD R47, R22.reuse, 0x2, R55 ;  /* 0x00000002162f7824 */ /* 0x040fe200078e0237 */
[----:B------:R-:W-:Y:S04]  /*4c00*/  STS.128 [R23+0x80], R96 ;  /* 0x0000806017007388 */ /* 0x000fe80000000c00 */
[C---:B------:R-:W-:Y:S01]  /*4c10*/  LEA R89, R22.reuse, R47, 0x1 ;  /* 0x0000002f16597211 */ /* 0x040fe200078e08ff */
[----:B------:R4:W-:Y:S04]  /*4c20*/  STS.128 [R23], R24 ;  /* 0x0000001817007388 */ /* 0x0009e80000000c00 */
[C---:B------:R-:W-:Y:S01]  /*4c30*/  IMAD R91, R22.reuse, 0x2, R89 ;  /* 0x00000002165b7824 */ /* 0x040fe200078e0259 */
[----:B------:R5:W-:Y:S03]  /*4c40*/  STS.128 [R23+0x800], R32 ;  /* 0x0008002017007388 */ /* 0x000be60000000c00 */
[C---:B------:R-:W-:Y:S01]  /*4c50*/  IMAD R93, R22.reuse, 0x2, R91 ;  /* 0x00000002165d7824 */ /* 0x040fe200078e025b */
[----:B------:R0:W-:Y:S04]  /*4c60*/  STS.128 [R23+0x880], R100 ;  /* 0x0008806417007388 */ /* 0x0001e80000000c00 */
[----:B------:R-:W-:Y:S01]  /*4c70*/  LEA R95, R22, R93, 0x1 ;  /* 0x0000005d165f7211 */ /* 0x000fe200078e08ff */
[----:B------:R-:W-:Y:S01]  /*4c80*/  BAR.SYNC.DEFER_BLOCKING 0x0 ;  /* 0x0000000000007b1d */ /* 0x000fe20000010000 */
[----:B----4-:R-:W-:-:S03]  /*4c90*/  LEA R26, P3, R65, R21, 0x1 ;  /* 0x00000015411a7211 */ /* 0x010fc600078608ff */
[C---:B------:R-:W-:Y:S01]  /*4ca0*/  IMAD R97, R22.reuse, 0x2, R95 ;  /* 0x0000000216617824 */ /* 0x040fe200078e025f */
[-C--:B------:R-:W-:Y:S02]  /*4cb0*/  LEA.HI.X.SX32 R27, R65, R0.reuse, 0x1, P3 ;  /* 0x00000000411b7211 */ /* 0x080fe400018f0eff */
[-C--:B-----5:R-:W-:Y:S01]  /*4cc0*/  LEA R32, P4, R67, R21.reuse, 0x1 ;  /* 0x0000001543207211 */ /* 0x0a0fe200078808ff */
[C---:B0-----:R-:W-:Y:S01]  /*4cd0*/  IMAD R23, R22.reuse, 0x2, R97 ;  /* 0x0000000216177824 */ /* 0x041fe200078e0261 */
[----:B------:R-:W-:Y:S02]  /*4ce0*/  LEA R34, P3, R69, R21, 0x1 ;  /* 0x0000001545227211 */ /* 0x000fe400078608ff */
[-C--:B------:R-:W-:Y:S02]  /*4cf0*/  LEA.HI.X.SX32 R33, R67, R0.reuse, 0x1, P4 ;  /* 0x0000000043217211 */ /* 0x080fe400020f0eff */
[----:B------:R-:W-:Y:S02]  /*4d00*/  LEA R99, R22, R23, 0x1 ;  /* 0x0000001716637211 */ /* 0x000fe400078e08ff */
[----:B------:R-:W-:-:S02]  /*4d10*/  LEA.HI.X.SX32 R35, R69, R0, 0x1, P3 ;  /* 0x0000000045237211 */ /* 0x000fc400018f0eff */
[-C--:B------:R-:W-:Y:S01]  /*4d20*/  LEA R24, P3, R71, R21.reuse, 0x1 ;  /* 0x0000001547187211 */ /* 0x080fe200078608ff */
[C---:B------:R-:W-:Y:S01]  /*4d30*/  IMAD R101, R22.reuse, 0x2, R99 ;  /* 0x0000000216657824 */ /* 0x040fe200078e0263 */
[----:B------:R-:W-:Y:S01]  /*4d40*/  LEA R38, P4, R63, R21, 0x1 ;  /* 0x000000153f267211 */ /* 0x000fe200078808ff */
[----:B------:R0:W-:Y:S02]  /*4d50*/  STG.E.U16 [R26.64], R16 ;  /* 0x000000101a007986 */ /* 0x0001e4000c101506 */
[C---:B------:R-:W-:Y:S01]  /*4d60*/  IMAD R103, R22.reuse, 0x2, R101 ;  /* 0x0000000216677824 */ /* 0x040fe200078e0265 */
[-C--:B------:R-:W-:Y:S01]  /*4d70*/  LEA.HI.X.SX32 R25, R71, R0.reuse, 0x1, P3 ;  /* 0x0000000047197211 */ /* 0x080fe200018f0eff */
[----:B-1----:R1:W-:Y:S01]  /*4d80*/  STG.E.U16 [R32.64], R12 ;  /* 0x0000000c20007986 */ /* 0x0023e2000c101506 */
[----:B------:R-:W-:Y:S02]  /*4d90*/  LEA.HI.X.SX32 R39, R63, R0, 0x1, P4 ;  /* 0x000000003f277211 */ /* 0x000fe400020f0eff */
[C---:B------:R-:W-:Y:S01]  /*4da0*/  LEA R105, R22.reuse, R103, 0x1 ;  /* 0x0000006716697211 */ /* 0x040fe200078e08ff */
[----:B--2---:R2:W-:Y:S04]  /*4db0*/  STG.E.U16 [R34.64], R8 ;  /* 0x0000000822007986 */ /* 0x0045e8000c101506 */
[----:B------:R-:W-:Y:S01]  /*4dc0*/  IMAD R79, R22, 0x2, R105 ;  /* 0x00000002164f7824 */ /* 0x000fe200078e0269 */
[-C--:B0-----:R-:W-:Y:S01]  /*4dd0*/  LEA R26, P4, R73, R21.reuse, 0x1 ;  /* 0x00000015491a7211 */ /* 0x081fe200078808ff */
[----:B---3--:R0:W-:Y:S01]  /*4de0*/  STG.E.U16 [R38.64], R4 ;  /* 0x0000000426007986 */ /* 0x0081e2000c101506 */
[----:B------:R-:W-:Y:S01]  /*4df0*/  PRMT R16, R16, 0x7632, R16 ;  /* 0x0000763210107816 */ /* 0x000fe20000000010 */
[----:B------:R-:W-:Y:S01]  /*4e00*/  IMAD R107, R22, 0x2, R79 ;  /* 0x00000002166b7824 */ /* 0x000fe200078e024f */
[----:B-1----:R-:W-:-:S02]  /*4e10*/  LEA R32, P3, R75, R21, 0x1 ;  /* 0x000000154b207211 */ /* 0x002fc400078608ff */
[-C--:B------:R-:W-:Y:S01]  /*4e20*/  LEA.HI.X.SX32 R27, R73, R0.reuse, 0x1, P4 ;  /* 0x00000000491b7211 */ /* 0x080fe200020f0eff */
[----:B------:R1:W-:Y:S01]  /*4e30*/  STG.E.U16 [R24.64], R16 ;  /* 0x0000001018007986 */ /* 0x0003e2000c101506 */
[C---:B------:R-:W-:Y:S02]  /*4e40*/  LEA R109, R22.reuse, R107, 0x1 ;  /* 0x0000006b166d7211 */ /* 0x040fe400078e08ff */
[-C--:B------:R-:W-:Y:S02]  /*4e50*/  LEA.HI.X.SX32 R33, R75, R0.reuse, 0x1, P3 ;  /* 0x000000004b217211 */ /* 0x080fe400018f0eff */
[-C--:B------:R-:W-:Y:S01]  /*4e60*/  LEA R42, P3, R81, R21.reuse, 0x1 ;  /* 0x00000015512a7211 */ /* 0x080fe200078608ff */
[C---:B------:R-:W-:Y:S01]  /*4e70*/  IMAD R111, R22.reuse, 0x2, R109 ;  /* 0x00000002166f7824 */ /* 0x040fe200078e026d */
[-C--:B--2---:R-:W-:Y:S02]  /*4e80*/  LEA R34, P4, R77, R21.reuse, 0x1 ;  /* 0x000000154d227211 */ /* 0x084fe400078808ff */
[----:B------:R-:W-:Y:S01]  /*4e90*/  LEA.HI.X.SX32 R43, R81, R0, 0x1, P3 ;  /* 0x00000000512b7211 */ /* 0x000fe200018f0eff */
[----:B------:R-:W-:Y:S01]  /*4ea0*/  IMAD R113, R22, 0x2, R111 ;  /* 0x0000000216717824 */ /* 0x000fe200078e026f */
[----:B------:R-:W-:-:S02]  /*4eb0*/  LEA R52, P3, R45, R21, 0x1 ;  /* 0x000000152d347211 */ /* 0x000fc400078608ff */
[-C--:B------:R-:W-:Y:S02]  /*4ec0*/  LEA.HI.X.SX32 R35, R77, R0.reuse, 0x1, P4 ;  /* 0x000000004d237211 */ /* 0x080fe400020f0eff */
[C---:B------:R-:W-:Y:S02]  /*4ed0*/  LEA R115, R22.reuse, R113, 0x1 ;  /* 0x0000007116737211 */ /* 0x040fe400078e08ff */
[-C--:B------:R-:W-:Y:S02]  /*4ee0*/  LEA.HI.X.SX32 R53, R45, R0.reuse, 0x1, P3 ;  /* 0x000000002d357211 */ /* 0x080fe400018f0eff */
[-C--:B------:R-:W-:Y:S01]  /*4ef0*/  LEA R66, P3, R85, R21.reuse, 0x1 ;  /* 0x0000001555427211 */ /* 0x080fe200078608ff */
[C---:B------:R-:W-:Y:S01]  /*4f00*/  IMAD R117, R22.reuse, 0x2, R115 ;  /* 0x0000000216757824 */ /* 0x040fe200078e0273 */
[-C--:B------:R-:W-:Y:S02]  /*4f10*/  LEA R40, P4, R83, R21.reuse, 0x1 ;  /* 0x0000001553287211 */ /* 0x080fe400078808ff */
[----:B------:R-:W-:Y:S01]  /*4f20*/  LEA.HI.X.SX32 R67, R85, R0, 0x1, P3 ;  /* 0x0000000055437211 */ /* 0x000fe200018f0eff */
[----:B------:R-:W-:Y:S01]  /*4f30*/  IMAD R121, R22, 0x2, R117 ;  /* 0x0000000216797824 */ /* 0x000fe200078e0275 */
[----:B------:R-:W-:-:S02]  /*4f40*/  LEA R68, P3, R47, R21, 0x1 ;  /* 0x000000152f447211 */ /* 0x000fc400078608ff */
[----:B0-----:R-:W-:Y:S02]  /*4f50*/  LEA R38, P5, R49, R21, 0x1 ;  /* 0x0000001531267211 */ /* 0x001fe400078a08ff */
[C---:B------:R-:W-:Y:S02]  /*4f60*/  LEA R123, R22.reuse, R121, 0x1 ;  /* 0x00000079167b7211 */ /* 0x040fe400078e08ff */
[-C--:B------:R-:W-:Y:S02]  /*4f70*/  LEA.HI.X.SX32 R41, R83, R0.reuse, 0x1, P4 ;  /* 0x0000000053297211 */ /* 0x080fe400020f0eff */
[-C--:B------:R-:W-:Y:S01]  /*4f80*/  LEA R48, P4, R57, R21.reuse, 0x1 ;  /* 0x0000001539307211 */ /* 0x080fe200078808ff */
[C---:B------:R-:W-:Y:S01]  /*4f90*/  IMAD R125, R22.reuse, 0x2, R123 ;  /* 0x00000002167d7824 */ /* 0x040fe200078e027b */
[-C--:B------:R-:W-:Y:S02]  /*4fa0*/  LEA.HI.X.SX32 R69, R47, R0.reuse, 0x1, P3 ;  /* 0x000000002f457211 */ /* 0x080fe400018f0eff */
[----:B------:R-:W-:Y:S01]  /*4fb0*/  LEA R56, P3, R93, R21, 0x1 ;  /* 0x000000155d387211 */ /* 0x000fe200078608ff */
[----:B------:R-:W-:Y:S01]  /*4fc0*/  IMAD R127, R22, 0x2, R125 ;  /* 0x00000002167f7824 */ /* 0x000fe200078e027d */
[----:B------:R-:W-:-:S02]  /*4fd0*/  LEA.HI.X.SX32 R39, R49, R0, 0x1, P5 ;  /* 0x0000000031277211 */ /* 0x000fc400028f0eff */
[-C--:B------:R-:W-:Y:S02]  /*4fe0*/  LEA.HI.X.SX32 R49, R57, R0.reuse, 0x1, P4 ;  /* 0x0000000039317211 */ /* 0x080fe400020f0eff */
[-C--:B------:R-:W-:Y:S02]  /*4ff0*/  LEA R64, P4, R87, R21.reuse, 0x1 ;  /* 0x0000001557407211 */ /* 0x080fe400078808ff */
[----:B------:R-:W-:Y:S02]  /*5000*/  LEA.HI.X.SX32 R57, R93, R0, 0x1, P3 ;  /* 0x000000005d397211 */ /* 0x000fe400018f0eff */
[----:B------:R-:W-:Y:S02]  /*5010*/  LEA R74, P3, R23, R21, 0x1 ;  /* 0x00000015174a7211 */ /* 0x000fe400078608ff */
[----:B------:R-:W-:Y:S02]  /*5020*/  LEA R129, R22, R127, 0x1 ;  /* 0x0000007f16817211 */ /* 0x000fe400078e08ff */
[----:B------:R-:W-:-:S02]  /*5030*/  LEA R50, P5, R59, R21, 0x1 ;  /* 0x000000153b327211 */ /* 0x000fc400078a08ff */
[-C--:B------:R-:W-:Y:S02]  /*5040*/  LEA.HI.X.SX32 R65, R87, R0.reuse, 0x1, P4 ;  /* 0x0000000057417211 */ /* 0x080fe400020f0eff */
[-C--:B------:R-:W-:Y:S02]  /*5050*/  LEA R46, P4, R89, R21.reuse, 0x1 ;  /* 0x00000015592e7211 */ /* 0x080fe400078808ff */
[-C--:B------:R-:W-:Y:S01]  /*5060*/  LEA.HI.X.SX32 R75, R23, R0.reuse, 0x1, P3 ;  /* 0x00000000174b7211 */ /* 0x080fe200018f0eff */
[C---:B------:R-:W-:Y:S01]  /*5070*/  IMAD R23, R22.reuse, 0x2, R129 ;  /* 0x0000000216177824 */ /* 0x040fe200078e0281 */
[-C--:B------:R-:W-:Y:S02]  /*5080*/  LEA.HI.X.SX32 R51, R59, R0.reuse, 0x1, P5 ;  /* 0x000000003b337211 */ /* 0x080fe400028f0eff */
[----:B------:R-:W-:Y:S01]  /*5090*/  LEA R62, P5, R55, R21, 0x1 ;  /* 0x00000015373e7211 */ /* 0x000fe200078a08ff */
[----:B------:R-:W-:Y:S01]  /*50a0*/  IMAD R131, R22, 0x2, R23 ;  /* 0x0000000216837824 */ /* 0x000fe200078e0217 */
[----:B------:R-:W-:-:S02]  /*50b0*/  LEA.HI.X.SX32 R47, R89, R0, 0x1, P4 ;  /* 0x00000000592f7211 */ /* 0x000fc400020f0eff */
[-C--:B------:R-:W-:Y:S02]  /*50c0*/  LEA R54, P4, R95, R21.reuse, 0x1 ;  /* 0x000000155f367211 */ /* 0x080fe400078808ff */
[-C--:B------:R-:W-:Y:S02]  /*50d0*/  LEA.HI.X.SX32 R63, R55, R0.reuse, 0x1, P5 ;  /* 0x00000000373f7211 */ /* 0x080fe400028f0eff */
[-C--:B------:R-:W-:Y:S02]  /*50e0*/  LEA R44, P5, R91, R21.reuse, 0x1 ;  /* 0x000000155b2c7211 */ /* 0x080fe400078a08ff */
[----:B------:R-:W-:Y:S02]  /*50f0*/  LEA.HI.X.SX32 R55, R95, R0, 0x1, P4 ;  /* 0x000000005f377211 */ /* 0x000fe400020f0eff */
[----:B------:R-:W-:Y:S02]  /*5100*/  LEA R72, P4, R99, R21, 0x1 ;  /* 0x0000001563487211 */ /* 0x000fe400078808ff */
[----:B------:R-:W-:-:S02]  /*5110*/  LEA R133, R22, R131, 0x1 ;  /* 0x0000008316857211 */ /* 0x000fc400078e08ff */
[-C--:B------:R-:W-:Y:S02]  /*5120*/  LEA.HI.X.SX32 R45, R91, R0.reuse, 0x1, P5 ;  /* 0x000000005b2d7211 */ /* 0x080fe400028f0eff */
[-C--:B------:R-:W-:Y:S01]  /*5130*/  LEA R58, P5, R97, R21.reuse, 0x1 ;  /* 0x00000015613a7211 */ /* 0x080fe200078a08ff */
[C---:B------:R-:W-:Y:S01]  /*5140*/  IMAD R135, R22.reuse, 0x2, R133 ;  /* 0x0000000216877824 */ /* 0x040fe200078e0285 */
[-C--:B------:R-:W-:Y:S02]  /*5150*/  LEA.HI.X.SX32 R73, R99, R0.reuse, 0x1, P4 ;  /* 0x0000000063497211 */ /* 0x080fe400020f0eff */
[-C--:B------:R-:W-:Y:S01]  /*5160*/  LEA R80, P4, R105, R21.reuse, 0x1 ;  /* 0x0000001569507211 */ /* 0x080fe200078808ff */
[----:B------:R-:W-:Y:S01]  /*5170*/  IMAD R137, R22, 0x2, R135 ;  /* 0x0000000216897824 */ /* 0x000fe200078e0287 */
[----:B------:R-:W-:Y:S02]  /*5180*/  LEA.HI.X.SX32 R59, R97, R0, 0x1, P5 ;  /* 0x00000000613b7211 */ /* 0x000fe400028f0eff */
[----:B------:R-:W-:-:S02]  /*5190*/  LEA R70, P5, R101, R21, 0x1 ;  /* 0x0000001565467211 */ /* 0x000fc400078a08ff */
[-C--:B------:R-:W-:Y:S02]  /*51a0*/  LEA R76, P3, R103, R21.reuse, 0x1 ;  /* 0x00000015674c7211 */ /* 0x080fe400078608ff */
[-C--:B------:R-:W-:Y:S02]  /*51b0*/  LEA.HI.X.SX32 R81, R105, R0.reuse, 0x1, P4 ;  /* 0x0000000069517211 */ /* 0x080fe400020f0eff */
[-C--:B------:R-:W-:Y:S02]  /*51c0*/  LEA R84, P4, R109, R21.reuse, 0x1 ;  /* 0x000000156d547211 */ /* 0x080fe400078808ff */
[-C--:B------:R-:W-:Y:S02]  /*51d0*/  LEA.HI.X.SX32 R71, R101, R0.reuse, 0x1, P5 ;  /* 0x0000000065477211 */ /* 0x080fe400028f0eff */
[----:B------:R-:W-:Y:S02]  /*51e0*/  LEA R78, P5, R79, R21, 0x1 ;  /* 0x000000154f4e7211 */ /* 0x000fe400078a08ff */
[----:B------:R-:W-:-:S02]  /*51f0*/  LEA.HI.X.SX32 R77, R103, R0, 0x1, P3 ;  /* 0x00000000674d7211 */ /* 0x000fc400018f0eff */
[-C--:B------:R-:W-:Y:S02]  /*5200*/  LEA R82, P3, R107, R21.reuse, 0x1 ;  /* 0x000000156b527211 */ /* 0x080fe400078608ff */
[-C--:B------:R-:W-:Y:S02]  /*5210*/  LEA.HI.X.SX32 R85, R109, R0.reuse, 0x1, P4 ;  /* 0x000000006d557211 */ /* 0x080fe400020f0eff */
[----:B------:R-:W-:Y:S02]  /*5220*/  LEA R90, P4, R115, R21, 0x1 ;  /* 0x00000015735a7211 */ /* 0x000fe400078808ff */
[----:B------:R-:W-:Y:S02]  /*5230*/  LEA R139, R22, R137, 0x1 ;  /* 0x00000089168b7211 */ /* 0x000fe400078e08ff */
[----:B------:R-:W-:Y:S02]  /*5240*/  LEA.HI.X.SX32 R79, R79, R0, 0x1, P5 ;  /* 0x000000004f4f7211 */ /* 0x000fe400028f0eff */
        /* <DEDUP_REMOVED lines=11> */
[----:B------:R-:W-:Y:S02]  /*5300*/  LEA R96, P5, R125, R21, 0x1 ;  /* 0x000000157d607211 */ /* 0x000fe400078a08ff */
[-C--:B------:R-:W-:Y:S02]  /*5310*/  LEA.HI.X.SX32 R99, R121, R0.reuse, 0x1, P3 ;  /* 0x0000000079637211 */ /* 0x080fe400018f0eff */
[----:B------:R-:W-:Y:S02]  /*5320*/  LEA R121, R22, R141, 0x1 ;  /* 0x0000008d16797211 */ /* 0x000fe400078e08ff */
[----:B------:R-:W-:-:S02]  /*5330*/  LEA.HI.X.SX32 R97, R125, R0, 0x1, P5 ;  /* 0x000000007d617211 */ /* 0x000fc400028f0eff */
[-C--:B------:R-:W-:Y:S01]  /*5340*/  LEA R94, P4, R123, R21.reuse, 0x1 ;  /* 0x000000157b5e7211 */ /* 0x080fe200078808ff */
[C---:B------:R-:W-:Y:S01]  /*5350*/  IMAD R143, R22.reuse, 0x2, R121 ;  /* 0x00000002168f7824 */ /* 0x040fe200078e0279 */
[-C--:B------:R-:W-:Y:S02]  /*5360*/  LEA R100, P5, R23, R21.reuse, 0x1 ;  /* 0x0000001517647211 */ /* 0x080fe400078a08ff */
[-C--:B------:R-:W-:Y:S02]  /*5370*/  LEA.HI.X.SX32 R95, R123, R0.reuse, 0x1, P4 ;  /* 0x000000007b5f7211 */ /* 0x080fe400020f0eff */
[----:B------:R-:W-:Y:S01]  /*5380*/  LEA.HI.X.SX32 R101, R23, R0, 0x1, P5 ;  /* 0x0000000017657211 */ /* 0x000fe200028f0eff */
[----:B------:R-:W-:Y:S01]  /*5390*/  IMAD R23, R22, 0x2, R143 ;  /* 0x0000000216177824 */ /* 0x000fe200078e028f */
[-C--:B------:R-:W-:Y:S02]  /*53a0*/  LEA R104, P3, R127, R21.reuse, 0x1 ;  /* 0x000000157f687211 */ /* 0x080fe400078608ff */
[----:B------:R-:W-:-:S02]  /*53b0*/  LEA R102, P4, R129, R21, 0x1 ;  /* 0x0000001581667211 */ /* 0x000fc400078808ff */
[-C--:B------:R-:W-:Y:S02]  /*53c0*/  LEA.HI.X.SX32 R105, R127, R0.reuse, 0x1, P3 ;  /* 0x000000007f697211 */ /* 0x080fe400018f0eff */
[-C--:B------:R-:W-:Y:S02]  /*53d0*/  LEA.HI.X.SX32 R103, R129, R0.reuse, 0x1, P4 ;  /* 0x0000000081677211 */ /* 0x080fe400020f0eff */
[----:B------:R-:W-:Y:S02]  /*53e0*/  LEA R108, P4, R133, R21, 0x1 ;  /* 0x00000015856c7211 */ /* 0x000fe400078808ff */
[C---:B------:R-:W-:Y:S02]  /*53f0*/  LEA R127, R22.reuse, R23, 0x1 ;  /* 0x00000017167f7211 */ /* 0x040fe400078e08ff */
[-C--:B------:R-:W-:Y:S02]  /*5400*/  LEA R106, P5, R135, R21.reuse, 0x1 ;  /* 0x00000015876a7211 */ /* 0x080fe400078a08ff */
[----:B------:R-:W-:Y:S01]  /*5410*/  LEA.HI.X.SX32 R109, R133, R0, 0x1, P4 ;  /* 0x00000000856d7211 */ /* 0x000fe200020f0eff */
[----:B------:R-:W-:Y:S01]  /*5420*/  IMAD R133, R22, 0x2, R127 ;  /* 0x0000000216857824 */ /* 0x000fe200078e027f */
[----:B------:R-:W-:-:S02]  /*5430*/  LEA R110, P3, R131, R21, 0x1 ;  /* 0x00000015836e7211 */ /* 0x000fc400078608ff */
[-C--:B------:R-:W-:Y:S01]  /*5440*/  LEA.HI.X.SX32 R107, R135, R0.reuse, 0x1, P5 ;  /* 0x00000000876b7211 */ /* 0x080fe200028f0eff */
[C---:B------:R-:W-:Y:S01]  /*5450*/  IMAD R135, R22.reuse, 0x2, R133 ;  /* 0x0000000216877824 */ /* 0x040fe200078e0285 */
[-C--:B------:R-:W-:Y:S02]  /*5460*/  LEA R116, P4, R139, R21.reuse, 0x1 ;  /* 0x000000158b747211 */ /* 0x080fe400078808ff */
[-C--:B------:R-:W-:Y:S02]  /*5470*/  LEA.HI.X.SX32 R111, R131, R0.reuse, 0x1, P3 ;  /* 0x00000000836f7211 */ /* 0x080fe400018f0eff */
[----:B------:R-:W-:Y:S02]  /*5480*/  LEA R112, P3, R137, R21, 0x1 ;  /* 0x0000001589707211 */ /* 0x000fe400078608ff */
[----:B------:R-:W-:Y:S02]  /*5490*/  LEA.HI.X.SX32 R117, R139, R0, 0x1, P4 ;  /* 0x000000008b757211 */ /* 0x000fe400020f0eff */
[----:B------:R-:W-:-:S02]  /*54a0*/  LEA R139, R22, R135, 0x1 ;  /* 0x00000087168b7211 */ /* 0x000fc400078e08ff */
[-C--:B------:R-:W-:Y:S02]  /*54b0*/  LEA.HI.X.SX32 R113, R137, R0.reuse, 0x1, P3 ;  /* 0x0000000089717211 */ /* 0x080fe400018f0eff */
[-C--:B------:R-:W-:Y:S01]  /*54c0*/  LEA R114, P5, R115, R21.reuse, 0x1 ;  /* 0x0000001573727211 */ /* 0x080fe200078a08ff */
[C---:B------:R-:W-:Y:S01]  /*54d0*/  IMAD R145, R22.reuse, 0x2, R139 ;  /* 0x0000000216917824 */ /* 0x040fe200078e028b */
[-C--:B------:R-:W-:Y:S02]  /*54e0*/  LEA R124, P3, R141, R21.reuse, 0x1 ;  /* 0x000000158d7c7211 */ /* 0x080fe400078608ff */
[-C--:B------:R-:W-:Y:S02]  /*54f0*/  LEA.HI.X.SX32 R115, R115, R0.reuse, 0x1, P5 ;  /* 0x0000000073737211 */ /* 0x080fe400028f0eff */
[-C--:B------:R-:W-:Y:S02]  /*5500*/  LEA R122, P4, R121, R21.reuse, 0x1 ;  /* 0x00000015797a7211 */ /* 0x080fe400078808ff */
[----:B------:R-:W-:Y:S01]  /*5510*/  LEA.HI.X.SX32 R125, R141, R0, 0x1, P3 ;  /* 0x000000008d7d7211 */ /* 0x000fe200018f0eff */
[----:B------:R-:W-:Y:S01]  /*5520*/  IMAD R141, R22, 0x2, R145 ;  /* 0x00000002168d7824 */ /* 0x000fe200078e0291 */
[----:B------:R-:W-:-:S02]  /*5530*/  LEA R120, P5, R143, R21, 0x1 ;  /* 0x000000158f787211 */ /* 0x000fc400078a08ff */
[-C--:B------:R-:W-:Y:S02]  /*5540*/  LEA.HI.X.SX32 R123, R121, R0.reuse, 0x1, P4 ;  /* 0x00000000797b7211 */ /* 0x080fe400020f0eff */
[-C--:B------:R-:W-:Y:S02]  /*5550*/  LEA.HI.X.SX32 R121, R143, R0.reuse, 0x1, P5 ;  /* 0x000000008f797211 */ /* 0x080fe400028f0eff */
[----:B------:R-:W-:Y:S02]  /*5560*/  LEA R130, P3, R23, R21, 0x1 ;  /* 0x0000001517827211 */ /* 0x000fe400078608ff */
[C---:B------:R-:W-:Y:S02]  /*5570*/  LEA R143, R22.reuse, R141, 0x1 ;  /* 0x0000008d168f7211 */ /* 0x040fe400078e08ff */
[----:B------:R-:W-:Y:S02]  /*5580*/  LEA R128, P4, R127, R21, 0x1 ;  /* 0x000000157f807211 */ /* 0x000fe400078808ff */
[-C--:B------:R-:W-:Y:S01]  /*5590*/  LEA.HI.X.SX32 R131, R23, R0.reuse, 0x1, P3 ;  /* 0x0000000017837211 */ /* 0x080fe200018f0eff */
[----:B------:R-:W-:Y:S01]  /*55a0*/  IMAD R23, R22, 0x2, R143 ;  /* 0x0000000216177824 */ /* 0x000fe200078e028f */
[----:B------:R-:W-:-:S02]  /*55b0*/  LEA.HI.X.SX32 R129, R127, R0, 0x1, P4 ;  /* 0x000000007f817211 */ /* 0x000fc400020f0eff */
[-C--:B------:R-:W-:Y:S01]  /*55c0*/  LEA R136, P3, R135, R21.reuse, 0x1 ;  /* 0x0000001587887211 */ /* 0x080fe200078608ff */
[C---:B------:R-:W-:Y:S01]  /*55d0*/  IMAD R149, R22.reuse, 0x2, R23 ;  /* 0x0000000216957824 */ /* 0x040fe200078e0217 */
[----:B------:R-:W-:Y:S02]  /*55e0*/  LEA R134, P4, R139, R21, 0x1 ;  /* 0x000000158b867211 */ /* 0x000fe400078808ff */
[-C--:B------:R-:W-:Y:S02]  /*55f0*/  LEA.HI.X.SX32 R137, R135, R0.reuse, 0x1, P3 ;  /* 0x0000000087897211 */ /* 0x080fe400018f0eff */
[----:B------:R-:W-:Y:S02]  /*5600*/  LEA.HI.X.SX32 R135, R139, R0, 0x1, P4 ;  /* 0x000000008b877211 */ /* 0x000fe400020f0eff */
[----:B------:R-:W-:Y:S02]  /*5610*/  LEA R139, R22, R149, 0x1 ;  /* 0x00000095168b7211 */ /* 0x000fe400078e08ff */
[----:B------:R-:W-:-:S02]  /*5620*/  LEA R126, P5, R133, R21, 0x1 ;  /* 0x00000015857e7211 */ /* 0x000fc400078a08ff */
[-C--:B------:R-:W-:Y:S01]  /*5630*/  LEA R146, P3, R141, R21.reuse, 0x1 ;  /* 0x000000158d927211 */ /* 0x080fe200078608ff */
[C---:B------:R-:W-:Y:S01]  /*5640*/  IMAD R155, R22.reuse, 0x2, R139 ;  /* 0x00000002169b7824 */ /* 0x040fe200078e028b */
[-C--:B------:R-:W-:Y:S02]  /*5650*/  LEA.HI.X.SX32 R127, R133, R0.reuse, 0x1, P5 ;  /* 0x00000000857f7211 */ /* 0x080fe400028f0eff */
[CC--:B------:R-:W-:Y:S01]  /*5660*/  LEA R132, P5, R145.reuse, R21.reuse, 0x1 ;  /* 0x0000001591847211 */ /* 0x0c0fe200078a08ff */
[----:B------:R-:W-:Y:S01]  /*5670*/  IMAD R22, R22, 0x2, R155 ;  /* 0x0000000216167824 */ /* 0x000fe200078e029b */
[----:B------:R-:W-:Y:S02]  /*5680*/  PRMT R12, R12, 0x7632, R12 ;  /* 0x000076320c0c7816 */ /* 0x000fe4000000000c */
[----:B------:R-:W-:Y:S02]  /*5690*/  PRMT R8, R8, 0x7632, R8 ;  /* 0x0000763208087816 */ /* 0x000fe40000000008 */
[----:B------:R-:W-:Y:S01]  /*56a0*/  LEA.HI.X.SX32 R133, R145, R0, 0x1, P5 ;  /* 0x0000000091857211 */ /* 0x000fe200028f0eff */
[----:B------:R0:W-:Y:S01]  /*56b0*/  STG.E.U16 [R26.64], R12 ;  /* 0x0000000c1a007986 */ /* 0x0001e2000c101506 */
[----:B------:R-:W-:-:S02]  /*56c0*/  LEA R144, P4, R143, R21, 0x1 ;  /* 0x000000158f907211 */ /* 0x000fc400078808ff */
[-C--:B------:R-:W-:Y:S01]  /*56d0*/  LEA.HI.X.SX32 R147, R141, R0.reuse, 0x1, P3 ;  /* 0x000000008d937211 */ /* 0x080fe200018f0eff */
[----:B------:R-:W-:Y:S01]  /*56e0*/  STG.E.U16 [R32.64], R8 ;  /* 0x0000000820007986 */ /* 0x000fe2000c101506 */
[----:B------:R-:W-:Y:S02]  /*56f0*/  PRMT R4, R4, 0x7632, R4 ;  /* 0x0000763204047816 */ /* 0x000fe40000000004 */
[-C--:B------:R-:W-:Y:S01]  /*5700*/  LEA R142, P5, R23, R21.reuse, 0x1 ;  /* 0x00000015178e7211 */ /* 0x080fe200078a08ff */
[----:B------:R-:W-:Y:S01]  /*5710*/  LDS.128 R24, [R61] ;  /* 0x000000003d187984 */ /* 0x000fe20000000c00 */
[-C--:B------:R-:W-:Y:S02]  /*5720*/  LEA R150, P3, R149, R21.reuse, 0x1 ;  /* 0x0000001595967211 */ /* 0x080fe400078608ff */
[----:B------:R-:W-:Y:S01]  /*5730*/  LEA R148, P6, R22, R21, 0x1 ;  /* 0x0000001516947211 */ /* 0x000fe200078c08ff */
[----:B------:R2:W-:Y:S01]  /*5740*/  STG.E.U16 [R34.64], R4 ;  /* 0x0000000422007986 */ /* 0x0005e2000c101506 */
[----:B------:R-:W-:-:S02]  /*5750*/  LEA.HI.X.SX32 R145, R143, R0, 0x1, P4 ;  /* 0x000000008f917211 */ /* 0x000fc400020f0eff */
[-C--:B------:R-:W-:Y:S01]  /*5760*/  LEA.HI.X.SX32 R143, R23, R0.reuse, 0x1, P5 ;  /* 0x00000000178f7211 */ /* 0x080fe200028f0eff */
[----:B------:R-:W-:Y:S01]  /*5770*/  STG.E.U16 [R36.64], R17 ;  /* 0x0000001124007986 */ /* 0x000fe2000c101506 */
[-C--:B------:R-:W-:Y:S02]  /*5780*/  LEA.HI.X.SX32 R151, R149, R0.reuse, 0x1, P3 ;  /* 0x0000000095977211 */ /* 0x080fe400018f0eff */
[-C--:B------:R-:W-:Y:S01]  /*5790*/  LEA R152, P4, R139, R21.reuse, 0x1 ;  /* 0x000000158b987211 */ /* 0x080fe200078808ff */
[----:B------:R-:W-:Y:S01]  /*57a0*/  STG.E.U16 [R42.64], R13 ;  /* 0x0000000d2a007986 */ /* 0x000fe2000c101506 */
[----:B------:R-:W-:Y:S02]  /*57b0*/  LEA R140, P5, R155, R21, 0x1 ;  /* 0x000000159b8c7211 */ /* 0x000fe400078a08ff */
[-C--:B------:R-:W-:Y:S01]  /*57c0*/  LEA.HI.X.SX32 R149, R22, R0.reuse, 0x1, P6 ;  /* 0x0000000016957211 */ /* 0x080fe200030f0eff */
[----:B------:R3:W-:Y:S01]  /*57d0*/  STG.E.U16 [R40.64], R9 ;  /* 0x0000000928007986 */ /* 0x0007e2000c101506 */
[----:B------:R-:W-:-:S02]  /*57e0*/  LEA.HI.X.SX32 R153, R139, R0, 0x1, P4 ;  /* 0x000000008b997211 */ /* 0x000fc400020f0eff */
[----:B------:R-:W-:Y:S01]  /*57f0*/  LEA.HI.X.SX32 R141, R155, R0, 0x1, P5 ;  /* 0x000000009b8d7211 */ /* 0x000fe200028f0eff */
[----:B------:R-:W4:Y:S01]  /*5800*/  LDS.128 R20, [R20] ;  /* 0x0000000014147984 */ /* 0x000f220000000c00 */
[----:B------:R-:W-:Y:S02]  /*5810*/  PRMT R0, R17, 0x7632, R0 ;  /* 0x0000763211007816 */ /* 0x000fe40000000000 */
[----:B-1----:R-:W-:Y:S01]  /*5820*/  PRMT R16, R13, 0x7632, R16 ;  /* 0x000076320d107816 */ /* 0x002fe20000000010 */
[----:B------:R1:W-:Y:S01]  /*5830*/  STG.E.U16 [R38.64], R5 ;  /* 0x0000000526007986 */ /* 0x0003e2000c101506 */
[----:B0-----:R-:W-:Y:S02]  /*5840*/  PRMT R12, R5, 0x7632, R12 ;  /* 0x00007632050c7816 */ /* 0x001fe4000000000c */
[----:B--2---:R-:W-:Y:S01]  /*5850*/  PRMT R4, R14, 0x7632, R4 ;  /* 0x000076320e047816 */ /* 0x004fe20000000004 */
[----:B------:R-:W0:Y:S01]  /*5860*/  LDS.128 R32, [R60] ;  /* 0x000000003c207984 */ /* 0x000e220000000c00 */
[----:B---3--:R-:W-:-:S02]  /*5870*/  PRMT R41, R9, 0x7632, R41 ;  /* 0x0000763209297816 */ /* 0x008fc40000000029 */
[----:B------:R-:W-:Y:S01]  /*5880*/  PRMT R8, R6, 0x7632, R8 ;  /* 0x0000763206087816 */ /* 0x000fe20000000008 */
[----:B------:R-:W2:Y:S01]  /*5890*/  LDS.128 R36, [R31] ;  /* 0x000000001f247984 */ /* 0x000ea20000000c00 */
[----:B------:R-:W-:Y:S02]  /*58a0*/  PRMT R40, R19, 0x7632, R40 ;  /* 0x0000763213287816 */ /* 0x000fe40000000028 */
[----:B------:R-:W-:Y:S01]  /*58b0*/  PRMT R42, R7, 0x7632, R42 ;  /* 0x00007632072a7816 */ /* 0x000fe2000000002a */
[----:B------:R3:W-:Y:S01]  /*58c0*/  STG.E.U16 [R52.64], R0 ;  /* 0x0000000034007986 */ /* 0x0007e2000c101506 */
[----:B-1----:R-:W-:-:S03]  /*58d0*/  PRMT R5, R10, 0x7632, R5 ;  /* 0x000076320a057816 */ /* 0x002fc60000000005 */
[----:B------:R-:W-:Y:S04]  /*58e0*/  STG.E.U16 [R48.64], R16 ;  /* 0x0000001030007986 */ /* 0x000fe8000c101506 */
[----:B------:R1:W-:Y:S04]  /*58f0*/  STG.E.U16 [R50.64], R41 ;  /* 0x0000002932007986 */ /* 0x0003e8000c101506 */
[----:B------:R-:W-:Y:S01]  /*5900*/  STG.E.U16 [R66.64], R12 ;  /* 0x0000000c42007986 */ /* 0x000fe2000c101506 */
[----:B---3--:R-:W-:-:S03]  /*5910*/  PRMT R0, R18, 0x7632, R0 ;  /* 0x0000763212007816 */ /* 0x008fc60000000000 */
[----:B------:R3:W-:Y:S04]  /*5920*/  STG.E.U16 [R64.64], R18 ;  /* 0x0000001240007986 */ /* 0x0007e8000c101506 */
[----:B------:R5:W-:Y:S01]  /*5930*/  STG.E.U16 [R62.64], R14 ;  /* 0x0000000e3e007986 */ /* 0x000be2000c101506 */
[----:B-1----:R-:W-:-:S03]  /*5940*/  PRMT R41, R11, 0x7632, R41 ;  /* 0x000076320b297816 */ /* 0x002fc60000000029 */
[----:B------:R1:W-:Y:S01]  /*5950*/  STG.E.U16 [R68.64], R10 ;  /* 0x0000000a44007986 */ /* 0x0003e2000c101506 */
[----:B----4-:R-:W-:Y:S02]  /*5960*/  PRMT R49, R20, 0x7632, R49 ;  /* 0x0000763214317816 */ /* 0x010fe40000000031 */
[----:B------:R-:W-:Y:S01]  /*5970*/  PRMT R53, R21, 0x7632, R53 ;  /* 0x0000763215357816 */ /* 0x000fe20000000035 */
[----:B------:R4:W-:Y:S01]  /*5980*/  STG.E.U16 [R46.64], R6 ;  /* 0x000000062e007986 */ /* 0x0009e2000c101506 */
[----:B---3--:R-:W-:-:S03]  /*5990*/  PRMT R64, R22, 0x7632, R64 ;  /* 0x0000763216407816 */ /* 0x008fc60000000040 */
[----:B------:R-:W-:Y:S01]  /*59a0*/  STG.E.U16 [R44.64], R0 ;  /* 0x000000002c007986 */ /* 0x000fe2000c101506 */
[----:B0-----:R-:W-:Y:S02]  /*59b0*/  PRMT R48, R32, 0x7632, R48 ;  /* 0x0000763220307816 */ /* 0x001fe40000000030 */
[----:B-----5:R-:W-:Y:S01]  /*59c0*/  PRMT R63, R26, 0x7632, R63 ;  /* 0x000076321a3f7816 */ /* 0x020fe2000000003f */
[----:B------:R0:W-:Y:S01]  /*59d0*/  STG.E.U16 [R56.64], R4 ;  /* 0x0000000438007986 */ /* 0x0001e2000c101506 */
[----:B--2---:R-:W-:Y:S02]  /*59e0*/  PRMT R52, R36, 0x7632, R52 ;  /* 0x0000763224347816 */ /* 0x004fe40000000034 */
[----:B-1----:R-:W-:Y:S01]  /*59f0*/  PRMT R68, R34, 0x7632, R68 ;  /* 0x0000763222447816 */ /* 0x002fe20000000044 */
[----:B------:R-:W-:Y:S01]  /*5a00*/  STG.E.U16 [R54.64], R5 ;  /* 0x0000000536007986 */ /* 0x000fe2000c101506 */
[----:B----4-:R-:W-:Y:S02]  /*5a10*/  PRMT R6, R15, 0x7632, R6 ;  /* 0x000076320f067816 */ /* 0x010fe40000000006 */
[----:B------:R-:W-:Y:S01]  /*5a20*/  PRMT R47, R24, 0x7632, R47 ;  /* 0x00007632182f7816 */ /* 0x000fe2000000002f */
[----:B------:R1:W-:Y:S01]  /*5a30*/  STG.E.U16 [R58.64], R8 ;  /* 0x000000083a007986 */ /* 0x0003e2000c101506 */
[----:B------:R-:W-:-:S03]  /*5a40*/  PRMT R67, R38, 0x7632, R67 ;  /* 0x0000763226437816 */ /* 0x000fc60000000043 */
[----:B------:R2:W-:Y:S01]  /*5a50*/  STG.E.U16 [R74.64], R19 ;  /* 0x000000134a007986 */ /* 0x0005e2000c101506 */
[----:B0-----:R-:W-:Y:S02]  /*5a60*/  PRMT R56, R25, 0x7632, R56 ;  /* 0x0000763219387816 */ /* 0x001fe40000000038 */
[----:B------:R-:W-:Y:S01]  /*5a70*/  PRMT R57, R37, 0x7632, R57 ;  /* 0x0000763225397816 */ /* 0x000fe20000000039 */
[----:B------:R-:W-:Y:S04]  /*5a80*/  STG.E.U16 [R72.64], R15 ;  /* 0x0000000f48007986 */ /* 0x000fe8000c101506 */
[----:B------:R0:W-:Y:S01]  /*5a90*/  STG.E.U16 [R70.64], R11 ;  /* 0x0000000b46007986 */ /* 0x0001e2000c101506 */
[----:B-1----:R-:W-:-:S03]  /*5aa0*/  PRMT R58, R33, 0x7632, R58 ;  /* 0x00007632213a7816 */ /* 0x002fc6000000003a */
[----:B------:R1:W-:Y:S01]  /*5ab0*/  STG.E.U16 [R76.64], R7 ;  /* 0x000000074c007986 */ /* 0x0003e2000c101506 */
[----:B--2---:R-:W-:Y:S02]  /*5ac0*/  PRMT R75, R23, 0x7632, R75 ;  /* 0x00007632174b7816 */ /* 0x004fe4000000004b */
[----:B------:R-:W-:Y:S01]  /*5ad0*/  PRMT R74, R39, 0x7632, R74 ;  /* 0x00007632274a7816 */ /* 0x000fe2000000004a */
[----:B------:R2:W-:Y:S04]  /*5ae0*/  STG.E.U16 [R80.64], R40 ;  /* 0x0000002850007986 */ /* 0x0005e8000c101506 */
[----:B------:R2:W-:Y:S01]  /*5af0*/  STG.E.U16 [R78.64], R6 ;  /* 0x000000064e007986 */ /* 0x0005e2000c101506 */
[----:B0-----:R-:W-:-:S03]  /*5b00*/  PRMT R70, R35, 0x7632, R70 ;  /* 0x0000763223467816 */ /* 0x001fc60000000046 */
[----:B------:R2:W-:Y:S01]  /*5b10*/  STG.E.U16 [R82.64], R41 ;  /* 0x0000002952007986 */ /* 0x0005e2000c101506 */
[----:B-1----:R-:W-:-:S03]  /*5b20*/  PRMT R76, R27, 0x7632, R76 ;  /* 0x000076321b4c7816 */ /* 0x002fc6000000004c */
[----:B------:R2:W-:Y:S04]  /*5b30*/  STG.E.U16 [R84.64], R42 ;  /* 0x0000002a54007986 */ /* 0x0005e8000c101506 */
        /* <DEDUP_REMOVED lines=32> */
[----:B------:R-:W-:Y:S06]  /*5d40*/  BAR.SYNC.DEFER_BLOCKING 0x0 ;  /* 0x0000000000007b1d */ /* 0x000fec0000010000 */
[----:B------:R2:W-:Y:S04]  /*5d50*/  STS.64 [R138], R2 ;  /* 0x000000028a007388 */ /* 0x0005e80000000a00 */
[----:B------:R-:W-:Y:S06]  /*5d60*/  BAR.SYNC.DEFER_BLOCKING 0x0 ;  /* 0x0000000000007b1d */ /* 0x000fec0000010000 */
[----:B------:R-:W-:Y:S05]  /*5d70*/  @P0 EXIT ;  /* 0x000000000000094d */ /* 0x000fea0003800000 */
[----:B--2---:R-:W0:Y:S01]  /*5d80*/  LDS R5, [R28] ;  /* 0x000000001c057984 */ /* 0x004e220000000800 */
[----:B------:R-:W-:Y:S01]  /*5d90*/  IMAD R118, R118, c[0x0][0x1cc], RZ ;  /* 0x0000730076767a24 */ /* 0x000fe200078e02ff */
[C---:B------:R-:W-:Y:S01]  /*5da0*/  SHF.L.U32 R3, R119.reuse, 0x2, RZ ;  /* 0x0000000277037819 */ /* 0x040fe200000006ff */
[----:B------:R-:W-:-:S04]  /*5db0*/  IMAD.HI R119, R119, 0x4, RZ ;  /* 0x0000000477777827 */ /* 0x000fc800078e02ff */
[C---:B------:R-:W-:Y:S02]  /*5dc0*/  IMAD.SHL.U32 R2, R118.reuse, 0x4, RZ ;  /* 0x0000000476027824 */ /* 0x040fe400078e00ff */
[----:B------:R-:W-:-:S03]  /*5dd0*/  IMAD.HI R118, R118, 0x4, RZ ;  /* 0x0000000476767827 */ /* 0x000fc600078e02ff */
[----:B------:R-:W-:-:S04]  /*5de0*/  IADD3 R2, P0, P1, R3, c[0x0][0x180], R2 ;  /* 0x0000600003027a10 */ /* 0x000fc8000791e002 */
[----:B------:R-:W-:-:S05]  /*5df0*/  IADD3.X R3, R119, c[0x0][0x184], R118, P0, P1 ;  /* 0x0000610077037a10 */ /* 0x000fca00007e2476 */
[----:B0-----:R-:W-:Y:S01]  /*5e00*/  STG.E [R2.64], R5 ;  /* 0x0000000502007986 */ /* 0x001fe2000c101906 */
[----:B------:R-:W-:Y:S05]  /*5e10*/  EXIT ;  /* 0x000000000000794d */ /* 0x000fea0003800000 */
.L_x_3:
[----:B------:R-:W-:-:S00]  /*5e20*/  BRA `(.L_x_3) ;  /* 0xfffffff000007947 */ /* 0x000fc0000383ffff */
[----:B------:R-:W-:-:S00]  /*5e30*/  NOP ;  /* 0x0000000000007918 */ /* 0x000fc00000000000 */
        /* <DEDUP_REMOVED lines=12> */
.L_x_4:


//--------------------- .nv.global.init           --------------------------
	.section	.nv.global.init,"aw",@progbits
.nv.global.init:
	.type		_$_str,@object
	.size		_$_str,(.L_0 - _$_str)
_$_str:
        /*0000*/ 	.byte	0x5f, 0x5f, 0x43, 0x55, 0x44, 0x41, 0x5f, 0x46, 0x54, 0x5a, 0x00
.L_0:


//--------------------- .nv.shared.attn_fwd       --------------------------
	.section	.nv.shared.attn_fwd,"aw",@nobits
	.sectionflags	@""
	.align	16
